def matmul_kernel(
    a_ptr,
    b_ptr,
    c_ptr,
    M,
    N,
    K,
    stride_am,
    stride_ak,
    stride_bk,
    stride_bn,
    stride_cm,
    stride_cn,
    BLOCK_M: tl.constexpr,
    BLOCK_N: tl.constexpr,
    BLOCK_K: tl.constexpr,
    GROUP_M: tl.constexpr,
):
    pid = tl.program_id(axis=0)
    num_pid_m = tl.cdiv(M, BLOCK_M)
    num_pid_n = tl.cdiv(N, BLOCK_N)
    num_pid_in_group = GROUP_M * num_pid_n
    group_id = pid // num_pid_in_group
    first_pid_m = group_id * GROUP_M
    group_size_m = min(num_pid_m - first_pid_m, GROUP_M)
    pid_m = first_pid_m + ((pid % num_pid_in_group) % group_size_m)
    pid_n = (pid % num_pid_in_group) // group_size_m

    offs_am = (pid_m * BLOCK_M + tl.arange(0, BLOCK_M)) % M
    offs_bn = (pid_n * BLOCK_N + tl.arange(0, BLOCK_N)) % N
    offs_k = tl.arange(0, BLOCK_K)
    a_ptrs = a_ptr + offs_am[:, None] * stride_am + offs_k[None, :] * stride_ak
    b_ptrs = b_ptr + offs_k[:, None] * stride_bk + offs_bn[None, :] * stride_bn

    acc = tl.zeros((BLOCK_M, BLOCK_N), dtype=tl.float32)
    for kk in range(0, tl.cdiv(K, BLOCK_K)):
        a = tl.load(a_ptrs, mask=offs_k[None, :] < K - kk * BLOCK_K, other=0.0)
        b = tl.load(b_ptrs, mask=offs_k[:, None] < K - kk * BLOCK_K, other=0.0)
        acc = tl.dot(a, b, acc)
        a_ptrs += BLOCK_K * stride_ak
        b_ptrs += BLOCK_K * stride_bk

    c = acc.to(c_ptr.dtype.element_ty)
    offs_cm = pid_m * BLOCK_M + tl.arange(0, BLOCK_M)
    offs_cn = pid_n * BLOCK_N + tl.arange(0, BLOCK_N)
    c_ptrs = c_ptr + offs_cm[:, None] * stride_cm + offs_cn[None, :] * stride_cn
    mask = (offs_cm[:, None] < M) & (offs_cn[None, :] < N)
    tl.store(c_ptrs, c, mask=mask)

# config = {"BLOCK_K": 128, "BLOCK_M": 64, "BLOCK_N": 64, "GROUP_M": 1, "arch": "sm_100", "dtype": "fp8e5m2", "num_ctas": 1, "num_stages": 3, "num_warps": 4}
# arch = sm_100


// ===== COMPILED SASS (sm_100a) =====

	.target	sm_100a

	.elftype	@"ET_EXEC"


//--------------------- .note.nv.tkinfo           --------------------------
	.section	.note.nv.tkinfo,"",@"SHT_NOTE"
	.sectionflags	@"SHF_NOTE_NV_TKINFO"
	.tkinfo
        /*0018*/ 	.word	0x00000081
        /*0030*/ 	.string	""
        /*0030*/ 	.string	"ptxas-blackwell"
        /*0030*/ 	.string	"Cuda compilation tools, release 12.9, V12.9.86"
        /*0030*/ 	.string	"Build cuda_12.9.r12.9/compiler.36037853_0"
        /*0030*/ 	.string	"-v  -suppress-debug-info  -lineinfo  -arch sm_100a "



//--------------------- .note.nv.cuver            --------------------------
	.section	.note.nv.cuver,"",@"SHT_NOTE"
	.sectionflags	@"SHF_NOTE_NV_CUVER"
        /*0018*/ 	.short	0x0001
        /*001a*/ 	.short	0x0064
        /*001c*/ 	.short	0x0001
        /*001e*/ 	.short	0x0000
        /*0020*/ 	.short	0x0001
        /*0022*/ 	.short	0x0000


//--------------------- .nv.info                  --------------------------
	.section	.nv.info,"",@"SHT_CUDA_INFO"
	.align	4


	//----- nvinfo : EIATTR_REGCOUNT
	.align		4
        /*0000*/ 	.byte	0x04, 0x2f
        /*0002*/ 	.short	(.L_4 - .L_3)
	.align		4
.L_3:
        /*0004*/ 	.word	index@(matmul_kernel)
        /*0008*/ 	.word	0x000000ff


	//----- nvinfo : EIATTR_FRAME_SIZE
	.align		4
.L_4:
        /*000c*/ 	.byte	0x04, 0x11
        /*000e*/ 	.short	(.L_6 - .L_5)
	.align		4
.L_5:
        /*0010*/ 	.word	index@($__internal_2_$__cuda_sm10x_tcgen05_guardrail_trap_unallocated_columns_being_dealloced)
        /*0014*/ 	.word	0x000001c8


	//----- nvinfo : EIATTR_FRAME_SIZE
	.align		4
.L_6:
        /*0018*/ 	.byte	0x04, 0x11
        /*001a*/ 	.short	(.L_8 - .L_7)
	.align		4
.L_7:
        /*001c*/ 	.word	index@($__internal_1_$__cuda_sm10x_tcgen05_guardrail_trap_phase_invalid_during_alloc)
        /*0020*/ 	.word	0x000001c8


	//----- nvinfo : EIATTR_FRAME_SIZE
	.align		4
.L_8:
        /*0024*/ 	.byte	0x04, 0x11
        /*0026*/ 	.short	(.L_10 - .L_9)
	.align		4
.L_9:
        /*0028*/ 	.word	index@($__internal_0_$__cuda_sm10x_tcgen05_guardrail_trap_col_being_dealloced_not_returned_by_alloc)
        /*002c*/ 	.word	0x000001c8


	//----- nvinfo : EIATTR_FRAME_SIZE
	.align		4
.L_10:
        /*0030*/ 	.byte	0x04, 0x11
        /*0032*/ 	.short	(.L_12 - .L_11)
	.align		4
.L_11:
        /*0034*/ 	.word	index@(matmul_kernel)
        /*0038*/ 	.word	0x000001c8


	//----- nvinfo : EIATTR_MIN_STACK_SIZE
	.align		4
.L_12:
        /*003c*/ 	.byte	0x04, 0x12
        /*003e*/ 	.short	(.L_14 - .L_13)
	.align		4
.L_13:
        /*0040*/ 	.word	index@(matmul_kernel)
        /*0044*/ 	.word	0x000001c8
.L_14:


//--------------------- .nv.info.matmul_kernel    --------------------------
	.section	.nv.info.matmul_kernel,"",@"SHT_CUDA_INFO"
	.sectionflags	@""
	.align	4


	//----- nvinfo : EIATTR_CUDA_API_VERSION
	.align		4
        /*0000*/ 	.byte	0x04, 0x37
        /*0002*/ 	.short	(.L_16 - .L_15)
.L_15:
        /*0004*/ 	.word	0x00000081


	//----- nvinfo : EIATTR_KPARAM_INFO
	.align		4
.L_16:
        /*0008*/ 	.byte	0x04, 0x17
        /*000a*/ 	.short	(.L_18 - .L_17)
.L_17:
        /*000c*/ 	.word	0x00000000
        /*0010*/ 	.short	0x000d
        /*0012*/ 	.short	0x0048
        /*0014*/ 	.byte	0x00, 0xf4, 0x21, 0x00


	//----- nvinfo : EIATTR_KPARAM_INFO
	.align		4
.L_18:
        /*0018*/ 	.byte	0x04, 0x17
        /*001a*/ 	.short	(.L_20 - .L_19)
.L_19:
        /*001c*/ 	.word	0x00000000
        /*0020*/ 	.short	0x000c
        /*0022*/ 	.short	0x0040
        /*0024*/ 	.byte	0x00, 0xf4, 0x21, 0x00


	//----- nvinfo : EIATTR_KPARAM_INFO
	.align		4
.L_20:
        /*0028*/ 	.byte	0x04, 0x17
        /*002a*/ 	.short	(.L_22 - .L_21)
.L_21:
        /*002c*/ 	.word	0x00000000
        /*0030*/ 	.short	0x000b
        /*0032*/ 	.short	0x0038
        /*0034*/ 	.byte	0x00, 0xf0, 0x11, 0x00


	//----- nvinfo : EIATTR_KPARAM_INFO
	.align		4
.L_22:
        /*0038*/ 	.byte	0x04, 0x17
        /*003a*/ 	.short	(.L_24 - .L_23)
.L_23:
        /*003c*/ 	.word	0x00000000
        /*0040*/ 	.short	0x000a
        /*0042*/ 	.short	0x0034
        /*0044*/ 	.byte	0x00, 0xf0, 0x11, 0x00


	//----- nvinfo : EIATTR_KPARAM_INFO
	.align		4
.L_24:
        /*0048*/ 	.byte	0x04, 0x17
        /*004a*/ 	.short	(.L_26 - .L_25)
.L_25:
        /*004c*/ 	.word	0x00000000
        /*0050*/ 	.short	0x0009
        /*0052*/ 	.short	0x0030
        /*0054*/ 	.byte	0x00, 0xf0, 0x11, 0x00


	//----- nvinfo : EIATTR_KPARAM_INFO
	.align		4
.L_26:
        /*0058*/ 	.byte	0x04, 0x17
        /*005a*/ 	.short	(.L_28 - .L_27)
.L_27:
        /*005c*/ 	.word	0x00000000
        /*0060*/ 	.short	0x0008
        /*0062*/ 	.short	0x002c
        /*0064*/ 	.byte	0x00, 0xf0, 0x11, 0x00


	//----- nvinfo : EIATTR_KPARAM_INFO
	.align		4
.L_28:
        /*0068*/ 	.byte	0x04, 0x17
        /*006a*/ 	.short	(.L_30 - .L_29)
.L_29:
        /*006c*/ 	.word	0x00000000
        /*0070*/ 	.short	0x0007
        /*0072*/ 	.short	0x0028
        /*0074*/ 	.byte	0x00, 0xf0, 0x11, 0x00


	//----- nvinfo : EIATTR_KPARAM_INFO
	.align		4
.L_30:
        /*0078*/ 	.byte	0x04, 0x17
        /*007a*/ 	.short	(.L_32 - .L_31)
.L_31:
        /*007c*/ 	.word	0x00000000
        /*0080*/ 	.short	0x0006
        /*0082*/ 	.short	0x0024
        /*0084*/ 	.byte	0x00, 0xf0, 0x11, 0x00


	//----- nvinfo : EIATTR_KPARAM_INFO
	.align		4
.L_32:
        /*0088*/ 	.byte	0x04, 0x17
        /*008a*/ 	.short	(.L_34 - .L_33)
.L_33:
        /*008c*/ 	.word	0x00000000
        /*0090*/ 	.short	0x0005
        /*0092*/ 	.short	0x0020
        /*0094*/ 	.byte	0x00, 0xf0, 0x11, 0x00


	//----- nvinfo : EIATTR_KPARAM_INFO
	.align		4
.L_34:
        /*0098*/ 	.byte	0x04, 0x17
        /*009a*/ 	.short	(.L_36 - .L_35)
.L_35:
        /*009c*/ 	.word	0x00000000
        /*00a0*/ 	.short	0x0004
        /*00a2*/ 	.short	0x001c
        /*00a4*/ 	.byte	0x00, 0xf0, 0x11, 0x00


	//----- nvinfo : EIATTR_KPARAM_INFO
	.align		4
.L_36:
        /*00a8*/ 	.byte	0x04, 0x17
        /*00aa*/ 	.short	(.L_38 - .L_37)
.L_37:
        /*00ac*/ 	.word	0x00000000
        /*00b0*/ 	.short	0x0003
        /*00b2*/ 	.short	0x0018
        /*00b4*/ 	.byte	0x00, 0xf0, 0x11, 0x00


	//----- nvinfo : EIATTR_KPARAM_INFO
	.align		4
.L_38:
        /*00b8*/ 	.byte	0x04, 0x17
        /*00ba*/ 	.short	(.L_40 - .L_39)
.L_39:
        /*00bc*/ 	.word	0x00000000
        /*00c0*/ 	.short	0x0002
        /*00c2*/ 	.short	0x0010
        /*00c4*/ 	.byte	0x00, 0xf4, 0x21, 0x00


	//----- nvinfo : EIATTR_KPARAM_INFO
	.align		4
.L_40:
        /*00c8*/ 	.byte	0x04, 0x17
        /*00ca*/ 	.short	(.L_42 - .L_41)
.L_41:
        /*00cc*/ 	.word	0x00000000
        /*00d0*/ 	.short	0x0001
        /*00d2*/ 	.short	0x0008
        /*00d4*/ 	.byte	0x00, 0xf4, 0x21, 0x00


	//----- nvinfo : EIATTR_KPARAM_INFO
	.align		4
.L_42:
        /*00d8*/ 	.byte	0x04, 0x17
        /*00da*/ 	.short	(.L_44 - .L_43)
.L_43:
        /*00dc*/ 	.word	0x00000000
        /*00e0*/ 	.short	0x0000
        /*00e2*/ 	.short	0x0000
        /*00e4*/ 	.byte	0x00, 0xf4, 0x21, 0x00


	//----- nvinfo : EIATTR_AT_ENTRY_FRAGMENTS
	.align		4
.L_44:
        /*00e8*/ 	.byte	0x04, 0x4f
        /*00ea*/ 	.short	(.L_46 - .L_45)


	//   ....[0]....
.L_45:
        /*00ec*/ 	.word	0x00000004


	//----- nvinfo : EIATTR_RESERVED_SMEM_USED
	.align		4
.L_46:
        /*00f0*/ 	.byte	0x01, 0x41
	.zero		2


	//----- nvinfo : EIATTR_SPARSE_MMA_MASK
	.align		4
        /*00f4*/ 	.byte	0x03, 0x50
        /*00f6*/ 	.short	0x0000


	//----- nvinfo : EIATTR_TCGEN05_1CTA_USED
	.align		4
        /*00f8*/ 	.byte	0x01, 0x51
	.zero		2


	//----- nvinfo : EIATTR_MAXREG_COUNT
	.align		4
        /*00fc*/ 	.byte	0x03, 0x1b
        /*00fe*/ 	.short	0x00ff


	//----- nvinfo : EIATTR_NUM_BARRIERS
	.align		4
        /*0100*/ 	.byte	0x02, 0x4c
        /*0102*/ 	.byte	0x01
	.zero		1


	//----- nvinfo : EIATTR_ANNOTATIONS
	.align		4
        /*0104*/ 	.byte	0x04, 0x55
        /*0106*/ 	.short	(.L_48 - .L_47)


	//   ....[0]....
.L_47:
        /*0108*/ 	.word	0x00000001
        /*010c*/ 	.byte	0xb0, 0x0b, 0x00, 0x00, 0x01, 0x00, 0x00, 0x00, 0xd0, 0x1a, 0x00, 0x00, 0x01, 0x00, 0x00, 0x00
        /* <DEDUP_REMOVED lines=200> */
        /*0d9c*/ 	.byte	0xf0, 0xf2, 0x00, 0x00, 0x01, 0x00, 0x00, 0x00, 0x40, 0xfb, 0x00, 0x00


	//----- nvinfo : EIATTR_INT_WARP_WIDE_INSTR_OFFSETS
	.align		4
.L_48:
        /*0da8*/ 	.byte	0x04, 0x31
        /*0daa*/ 	.short	(.L_50 - .L_49)


	//   ....[0]....
.L_49:
        /*0dac*/ 	.word	0x00001d20


	//   ....[1]....
        /*0db0*/ 	.word	0x00001d30


	//   ....[2]....
        /*0db4*/ 	.word	0x00006920


	//   ....[3]....
        /*0db8*/ 	.word	0x000112d0


	//   ....[4]....
        /*0dbc*/ 	.word	0x00011320


	//----- nvinfo : EIATTR_COOP_GROUP_MASK_REGIDS
	.align		4
.L_50:
        /*0dc0*/ 	.byte	0x04, 0x29
        /*0dc2*/ 	.short	(.L_52 - .L_51)


	//   ....[0]....
.L_51:
        /*0dc4*/ 	.word	0xffffffff


	//   ....[1]....
        /*0dc8*/ 	.word	0xffffffff


	//   ....[2]....
        /*0dcc*/ 	.word	0xffffffff


	//   ....[3]....
        /*0dd0*/ 	.word	0xffffffff


	//----- nvinfo : EIATTR_COOP_GROUP_INSTR_OFFSETS
	.align		4
.L_52:
        /*0dd4*/ 	.byte	0x04, 0x28
        /*0dd6*/ 	.short	(.L_54 - .L_53)


	//   ....[0]....
.L_53:
        /*0dd8*/ 	.word	0x00000080


	//   ....[1]....
        /*0ddc*/ 	.word	0x00000340


	//   ....[2]....
        /*0de0*/ 	.word	0x00011160


	//   ....[3]....
        /*0de4*/ 	.word	0x000113d0


	//----- nvinfo : EIATTR_VRC_CTA_INIT_COUNT
	.align		4
.L_54:
        /*0de8*/ 	.byte	0x02, 0x4a
        /*0dea*/ 	.byte	0x80
	.zero		1


	//----- nvinfo : EIATTR_MBARRIER_INSTR_OFFSETS
	.align		4
        /*0dec*/ 	.byte	0x04, 0x39
        /*0dee*/ 	.short	(.L_56 - .L_55)


	//   ....[0]....
.L_55:
        /*0df0*/ 	.word	0x00001ef0
        /*0df4*/ 	.word	0x000000ff
        /*0df8*/ 	.word	0x00000000
        /*0dfc*/ 	.short	0x0100
        /*0dfe*/ 	.byte	0x06
	.zero		1


	//   ....[1]....
        /*0e00*/ 	.word	0x00006960
        /*0e04*/ 	.word	0x000000ff
        /*0e08*/ 	.word	0x00008008
        /*0e0c*/ 	.short	0x0100
        /*0e0e*/ 	.byte	0x09
	.zero		1


	//   ....[2]....
        /*0e10*/ 	.word	0x0000b5b0
        /*0e14*/ 	.word	0x000000ff
        /*0e18*/ 	.word	0x00000000
        /*0e1c*/ 	.short	0x010a
        /*0e1e*/ 	.byte	0x06
	.zero		1


	//   ....[3]....
        /*0e20*/ 	.word	0x0000fb20
        /*0e24*/ 	.word	0x000000ff
        /*0e28*/ 	.word	0x00000000
        /*0e2c*/ 	.short	0x010a
        /*0e2e*/ 	.byte	0x06
	.zero		1


	//   ....[4]....
        /*0e30*/ 	.word	0x0000fbc0
        /*0e34*/ 	.word	0x000000ff
        /*0e38*/ 	.word	0x00008000
        /*0e3c*/ 	.short	0x0108
        /*0e3e*/ 	.byte	0x09
	.zero		1


	//   ....[5]....
        /*0e40*/ 	.word	0x0000fc60
        /*0e44*/ 	.word	0x000000ff
        /*0e48*/ 	.word	0x00008008
        /*0e4c*/ 	.short	0x0108
        /*0e4e*/ 	.byte	0x09
	.zero		1


	//   ....[6]....
        /*0e50*/ 	.word	0x000113f0
        /*0e54*/ 	.word	0x000000ff
        /*0e58*/ 	.word	0x00000000
        /*0e5c*/ 	.short	0x010a
        /*0e5e*/ 	.byte	0x06
	.zero		1


	//   ....[7]....
        /*0e60*/ 	.word	0x00011420
        /*0e64*/ 	.word	0x000000ff
        /*0e68*/ 	.word	0x00000000
        /*0e6c*/ 	.short	0x010a
        /*0e6e*/ 	.byte	0x06
	.zero		1


	//----- nvinfo : EIATTR_NUM_MBARRIERS
	.align		4
.L_56:
        /*0e70*/ 	.byte	0x03, 0x38
        /*0e72*/ 	.short	0x0002


	//----- nvinfo : EIATTR_EXIT_INSTR_OFFSETS
	.align		4
        /*0e74*/ 	.byte	0x04, 0x1c
        /*0e76*/ 	.short	(.L_58 - .L_57)


	//   ....[0]....
.L_57:
        /*0e78*/ 	.word	0x000113e0


	//----- nvinfo : EIATTR_REQNTID
	.align		4
.L_58:
        /*0e7c*/ 	.byte	0x04, 0x10
        /*0e7e*/ 	.short	(.L_60 - .L_59)
.L_59:
        /*0e80*/ 	.word	0x00000080
        /*0e84*/ 	.word	0x00000001
        /*0e88*/ 	.word	0x00000001


	//----- nvinfo : EIATTR_CRS_STACK_SIZE
	.align		4
.L_60:
        /*0e8c*/ 	.byte	0x04, 0x1e
        /*0e8e*/ 	.short	(.L_62 - .L_61)
.L_61:
        /*0e90*/ 	.word	0x00000000


	//----- nvinfo : EIATTR_CBANK_PARAM_SIZE
	.align		4
.L_62:
        /*0e94*/ 	.byte	0x03, 0x19
        /*0e96*/ 	.short	0x0050


	//----- nvinfo : EIATTR_PARAM_CBANK
	.align		4
        /*0e98*/ 	.byte	0x04, 0x0a
        /*0e9a*/ 	.short	(.L_64 - .L_63)
	.align		4
.L_63:
        /*0e9c*/ 	.word	index@(.nv.constant0.matmul_kernel)
        /*0ea0*/ 	.short	0x0380
        /*0ea2*/ 	.short	0x0050


	//----- nvinfo : EIATTR_SW_WAR
	.align		4
.L_64:
        /*0ea4*/ 	.byte	0x04, 0x36
        /*0ea6*/ 	.short	(.L_66 - .L_65)
.L_65:
        /*0ea8*/ 	.word	0x00000008
.L_66:


//--------------------- .nv.compat                --------------------------
	.section	.nv.compat,"",@"SHT_CUDA_COMPAT_INFO"
	.align	4
        /*0000*/ 	.byte	0x02, 0x02, 0x02, 0x00, 0x02, 0x05, 0x05, 0x00, 0x02, 0x03, 0x00, 0x00, 0x02, 0x06, 0x01, 0x00


//--------------------- .nv.callgraph             --------------------------
	.section	.nv.callgraph,"",@"SHT_CUDA_CALLGRAPH"
	.align	4
	.sectionentsize	8
	.align		4
        /*0000*/ 	.word	0x00000000
	.align		4
        /*0004*/ 	.word	0xffffffff
	.align		4
        /*0008*/ 	.word	0x00000000
	.align		4
        /*000c*/ 	.word	0xfffffffe
	.align		4
        /*0010*/ 	.word	0x00000000
	.align		4
        /*0014*/ 	.word	0xfffffffd
	.align		4
        /*0018*/ 	.word	0x00000000
	.align		4
        /*001c*/ 	.word	0xfffffffc


//--------------------- .text.matmul_kernel       --------------------------
	.section	.text.matmul_kernel,"ax",@progbits
	.align	128
        .global         matmul_kernel
        .type           matmul_kernel,@function
        .size           matmul_kernel,(.L_x_20 - matmul_kernel)
        .other          matmul_kernel,@"STO_CUDA_ENTRY STV_DEFAULT"
matmul_kernel:
.text.matmul_kernel:
[----:B------:R-:W0:Y:S01]  /*0000*/  LDC R1, c[0x0][0x37c] ;  /* 0x0000df00ff017b82 */ /* 0x000e220000000800 */
[----:B------:R-:W1:Y:S01]  /*0010*/  S2R R0, SR_TID.X ;  /* 0x0000000000007919 */ /* 0x000e620000002100 */
[----:B0-----:R-:W-:Y:S01]  /*0020*/  VIADD R1, R1, 0xfffffe38 ;  /* 0xfffffe3801017836 */ /* 0x001fe20000000000 */
[----:B------:R-:W0:Y:S01]  /*0030*/  LDCU.64 UR20, c[0x0][0x358] ;  /* 0x00006b00ff1477ac */ /* 0x000e220008000a00 */
[----:B-1----:R-:W-:-:S13]  /*0040*/  ISETP.GE.U32.AND P0, PT, R0, 0x20, PT ;  /* 0x000000200000780c */ /* 0x002fda0003f06070 */
[----:B------:R-:W-:Y:S02]  /*0050*/  VOTEU.ANY UP0, P0 ;  /* 0x0000000000ff7886 */ /* 0x000fe40000000100 */
[----:B------:R-:W-:Y:S05]  /*0060*/  BRA.U UP0, `(.L_x_0) ;  /* 0x0000000100b87547 */ /* 0x000fea000b800000 */
[----:B------:R-:W1:Y:S01]  /*0070*/  S2UR UR6, SR_CgaCtaId ;  /* 0x00000000000679c3 */ /* 0x000e620000008800 */
[----:B------:R-:W-:Y:S01]  /*0080*/  NOP ;  /* 0x0000000000007918 */ /* 0x000fe20000000000 */
[----:B------:R-:W-:Y:S02]  /*0090*/  UMOV UR4, 0x40 ;  /* 0x0000004000047882 */ /* 0x000fe40000000000 */
[----:B-1----:R-:W-:-:S09]  /*00a0*/  ULEA UR4, UR6, UR4, 0x18 ;  /* 0x0000000406047291 */ /* 0x002fd2000f8ec0ff */
[----:B------:R-:W1:Y:S01]  /*00b0*/  LDS.U8 R0, [UR4] ;  /* 0x00000004ff007984 */ /* 0x000e620008000000 */
[----:B------:R-:W-:Y:S02]  /*00c0*/  UMOV UR4, 0x400 ;  /* 0x0000040000047882 */ /* 0x000fe40000000000 */
[----:B------:R-:W-:Y:S01]  /*00d0*/  ULEA UR4, UR6, UR4, 0x18 ;  /* 0x0000000406047291 */ /* 0x000fe2000f8ec0ff */
[----:B-1----:R-:W-:-:S13]  /*00e0*/  ISETP.NE.AND P0, PT, R0, RZ, PT ;  /* 0x000000ff0000720c */ /* 0x002fda0003f05270 */
[----:B------:R-:W-:Y:S05]  /*00f0*/  @P0 BRA `(.L_x_1) ;  /* 0x00000000007c0947 */ /* 0x000fea0003800000 */
[----:B------:R-:W-:-:S13]  /*0100*/  ELECT P0, URZ, PT ;  /* 0x0000000000ff782f */ /* 0x000fda0003800000 */
[----:B------:R-:W-:Y:S05]  /*0110*/  @!P0 BRA `(.L_x_2) ;  /* 0x0000000000848947 */ /* 0x000fea0003800000 */
[----:B------:R-:W-:Y:S01]  /*0120*/  UMOV UR5, 0x2 ;  /* 0x0000000200057882 */ /* 0x000fe20000000000 */
[----:B------:R-:W-:Y:S02]  /*0130*/  IMAD.MOV.U32 R4, RZ, RZ, 0x1 ;  /* 0x00000001ff047424 */ /* 0x000fe400078e00ff */
[----:B------:R-:W-:Y:S02]  /*0140*/  IMAD.MOV.U32 R5, RZ, RZ, 0x3 ;  /* 0x00000003ff057424 */ /* 0x000fe400078e00ff */
[----:B------:R-:W-:Y:S04]  /*0150*/  DEPBAR.LE SB1, 0x36 ;  /* 0x00009d800000791a */ /* 0x000fe80000000000 */
[----:B------:R-:W1:Y:S02]  /*0160*/  UTCATOMSWS.FIND_AND_SET.ALIGN UP1, UR5, UR5 ;  /* 0x00000005000575e3 */ /* 0x000e640008020800 */
[----:B-1----:R-:W-:-:S04]  /*0170*/  PLOP3.LUT P0, PT, PT, PT, UP1, 0x80, 0x8 ;  /* 0x000000000008781c */ /* 0x002fc80003f0f018 */
[----:B------:R-:W-:-:S04]  /*0180*/  SEL R0, RZ, 0xffffffff, !P0 ;  /* 0xffffffffff007807 */ /* 0x000fc80004000000 */
[----:B------:R-:W-:Y:S01]  /*0190*/  ISETP.NE.AND P0, PT, R0, RZ, PT ;  /* 0x000000ff0000720c */ /* 0x000fe20003f05270 */
[----:B------:R-:W-:-:S12]  /*01a0*/  IMAD.U32 R0, RZ, RZ, UR5 ;  /* 0x00000005ff007e24 */ /* 0x000fd8000f8e00ff */
[----:B------:R-:W-:Y:S05]  /*01b0*/  @P0 BRA `(.L_x_3) ;  /* 0x0000000000240947 */ /* 0x000fea0003800000 */
.L_x_4:
[----:B------:R-:W-:Y:S05]  /*01c0*/  NANOSLEEP 0x64 ;  /* 0x000000640000795d */ /* 0x000fea0003800000 */
[----:B------:R-:W-:-:S05]  /*01d0*/  UMOV UR5, 0x2 ;  /* 0x0000000200057882 */ /* 0x000fca0000000000 */
[----:B------:R-:W-:Y:S04]  /*01e0*/  DEPBAR.LE SB1, 0x36 ;  /* 0x00009d800000791a */ /* 0x000fe80000000000 */
[----:B------:R-:W1:Y:S02]  /*01f0*/  UTCATOMSWS.FIND_AND_SET.ALIGN UP1, UR5, UR5 ;  /* 0x00000005000575e3 */ /* 0x000e640008020800 */
[----:B-1----:R-:W-:-:S04]  /*0200*/  PLOP3.LUT P0, PT, PT, PT, UP1, 0x80, 0x8 ;  /* 0x000000000008781c */ /* 0x002fc80003f0f018 */
[----:B------:R-:W-:-:S04]  /*0210*/  SEL R0, RZ, 0xffffffff, !P0 ;  /* 0xffffffffff007807 */ /* 0x000fc80004000000 */
[----:B------:R-:W-:Y:S01]  /*0220*/  ISETP.NE.AND P0, PT, R0, RZ, PT ;  /* 0x000000ff0000720c */ /* 0x000fe20003f05270 */
[----:B------:R-:W-:-:S12]  /*0230*/  IMAD.U32 R0, RZ, RZ, UR5 ;  /* 0x00000005ff007e24 */ /* 0x000fd8000f8e00ff */
[----:B------:R-:W-:Y:S05]  /*0240*/  @!P0 BRA `(.L_x_4) ;  /* 0xfffffffc00dc8947 */ /* 0x000fea000383ffff */
.L_x_3:
[C---:B------:R-:W-:Y:S01]  /*0250*/  VIADD R3, R0.reuse, 0x10 ;  /* 0x0000001000037836 */ /* 0x040fe20000000000 */
[----:B------:R-:W-:Y:S01]  /*0260*/  UMOV UR5, 0x50 ;  /* 0x0000005000057882 */ /* 0x000fe20000000000 */
[----:B------:R-:W-:Y:S01]  /*0270*/  SHF.L.U32 R2, R5, R0, RZ ;  /* 0x0000000005027219 */ /* 0x000fe200000006ff */
[----:B------:R-:W-:Y:S01]  /*0280*/  ULEA UR5, UR6, UR5, 0x18 ;  /* 0x0000000506057291 */ /* 0x000fe2000f8ec0ff */
[----:B------:R-:W-:Y:S01]  /*0290*/  IMAD.SHL.U32 R0, R0, 0x20, RZ ;  /* 0x0000002000007824 */ /* 0x000fe200078e00ff */
[----:B------:R-:W-:-:S04]  /*02a0*/  SHF.L.U32 R3, R4, R3, RZ ;  /* 0x0000000304037219 */ /* 0x000fc800000006ff */
[----:B------:R-:W-:-:S05]  /*02b0*/  LOP3.LUT R2, R3, R2, RZ, 0xfc, !PT ;  /* 0x0000000203027212 */ /* 0x000fca00078efcff */
[----:B------:R1:W-:Y:S04]  /*02c0*/  ATOMS.OR RZ, [UR5], R2 ;  /* 0x00000002ffff798c */ /* 0x0003e8000b000005 */
[----:B------:R1:W-:Y:S01]  /*02d0*/  STS [UR4], R0 ;  /* 0x00000000ff007988 */ /* 0x0003e20008000804 */
[----:B------:R-:W-:Y:S05]  /*02e0*/  BRA `(.L_x_2) ;  /* 0x0000000000107947 */ /* 0x000fea0003800000 */
.L_x_1:
[----:B------:R-:W-:Y:S01]  /*02f0*/  IMAD.MOV.U32 R0, RZ, RZ, -0x1 ;  /* 0xffffffffff007424 */ /* 0x000fe200078e00ff */
[----:B------:R-:W-:-:S04]  /*0300*/  MOV R2, 0x330 ;  /* 0x0000033000027802 */ /* 0x000fc80000000f00 */
[----:B------:R1:W-:Y:S03]  /*0310*/  STS [UR4], R0 ;  /* 0x00000000ff007988 */ /* 0x0003e60008000804 */
[----:B01----:R-:W-:Y:S05]  /*0320*/  CALL.REL.NOINC `($__internal_1_$__cuda_sm10x_tcgen05_guardrail_trap_phase_invalid_during_alloc) ;  /* 0x0000011000547944 */ /* 0x003fea0003c00000 */
.L_x_2:
[----:B------:R-:W-:Y:S05]  /*0330*/  WARPSYNC.ALL ;  /* 0x0000000000007948 */ /* 0x000fea0003800000 */
[----:B------:R-:W-:Y:S01]  /*0340*/  NOP ;  /* 0x0000000000007918 */ /* 0x000fe20000000000 */
.L_x_0:
[----:B------:R-:W2:Y:S01]  /*0350*/  LDC.64 R100, c[0x0][0x398] ;  /* 0x0000e600ff647b82 */ /* 0x000ea20000000a00 */
[----:B------:R-:W3:Y:S01]  /*0360*/  S2R R5, SR_CTAID.X ;  /* 0x0000000000057919 */ /* 0x000ee20000002500 */
[----:B------:R-:W-:Y:S01]  /*0370*/  UMOV UR9, 0x400 ;  /* 0x0000040000097882 */ /* 0x000fe20000000000 */
[----:B------:R-:W4:Y:S01]  /*0380*/  LDCU UR22, c[0x0][0x3a0] ;  /* 0x00007400ff1677ac */ /* 0x000f220008000800 */
[----:B------:R-:W5:Y:S01]  /*0390*/  S2R R13, SR_TID.X ;  /* 0x00000000000d7919 */ /* 0x000f620000002100 */
[----:B------:R-:W1:Y:S03]  /*03a0*/  LDCU.64 UR12, c[0x0][0x3a8] ;  /* 0x00007500ff0c77ac */ /* 0x000e660008000a00 */
[----:B------:R-:W0:Y:S01]  /*03b0*/  S2UR UR5, SR_CgaCtaId ;  /* 0x00000000000579c3 */ /* 0x000e220000008800 */
[----:B------:R-:W0:Y:S01]  /*03c0*/  LDCU UR14, c[0x0][0x3a4] ;  /* 0x00007480ff0e77ac */ /* 0x000e220008000800 */
[----:B------:R-:W-:Y:S01]  /*03d0*/  UMOV UR7, 0x1 ;  /* 0x0000000100077882 */ /* 0x000fe20000000000 */
[----:B------:R-:W0:Y:S01]  /*03e0*/  LDCU.128 UR16, c[0x0][0x380] ;  /* 0x00007000ff1077ac */ /* 0x000e220008000c00 */
[----:B----4-:R-:W-:Y:S01]  /*03f0*/  UIADD3 UR24, UPT, UPT, UR22, 0x7f, URZ ;  /* 0x0000007f16187890 */ /* 0x010fe2000fffe0ff */
[----:B-12---:R-:W-:Y:S01]  /*0400*/  VIADD R0, R101, 0x3f ;  /* 0x0000003f65007836 */ /* 0x006fe20000000000 */
[----:B------:R-:W-:-:S02]  /*0410*/  IABS R77, R101 ;  /* 0x00000065004d7213 */ /* 0x000fc40000000000 */
[----:B------:R-:W-:Y:S01]  /*0420*/  UISETP.GT.AND UP1, UPT, UR24, 0x7f, UPT ;  /* 0x0000007f1800788c */ /* 0x000fe2000bf24270 */
[----:B------:R-:W-:Y:S01]  /*0430*/  IMAD.U32 R32, RZ, RZ, UR12 ;  /* 0x0000000cff207e24 */ /* 0x000fe2000f8e00ff */
[----:B------:R-:W-:Y:S01]  /*0440*/  SHF.R.S32.HI R3, RZ, 0x1f, R0 ;  /* 0x0000001fff037819 */ /* 0x000fe20000011400 */
[----:B------:R-:W-:Y:S01]  /*0450*/  IMAD.U32 R59, RZ, RZ, UR12 ;  /* 0x0000000cff3b7e24 */ /* 0x000fe2000f8e00ff */
[----:B0-----:R-:W-:Y:S02]  /*0460*/  ULEA UR9, UR5, UR9, 0x18 ;  /* 0x0000000905097291 */ /* 0x001fe4000f8ec0ff */
[----:B------:R-:W-:Y:S01]  /*0470*/  LEA.HI R3, R3, R0, RZ, 0x6 ;  /* 0x0000000003037211 */ /* 0x000fe200078f30ff */
[----:B------:R-:W-:Y:S01]  /*0480*/  BAR.SYNC.DEFER_BLOCKING 0x0 ;  /* 0x0000000000007b1d */ /* 0x000fe20000010000 */
[----:B---3--:R-:W-:Y:S01]  /*0490*/  IABS R8, R5 ;  /* 0x0000000500087213 */ /* 0x008fe20000000000 */
[----:B------:R-:W-:Y:S01]  /*04a0*/  UIADD3 UR6, UPT, UPT, UR9, 0x8000, URZ ;  /* 0x0000800009067890 */ /* 0x000fe2000fffe0ff */
[----:B------:R-:W-:-:S04]  /*04b0*/  SHF.R.S32.HI R4, RZ, 0x6, R3 ;  /* 0x00000006ff047819 */ /* 0x000fc80000011403 */
[-C--:B------:R-:W-:Y:S02]  /*04c0*/  IABS R7, R4.reuse ;  /* 0x0000000400077213 */ /* 0x080fe40000000000 */
[----:B------:R-:W-:Y:S02]  /*04d0*/  IABS R10, R4 ;  /* 0x00000004000a7213 */ /* 0x000fe40000000000 */
[----:B------:R-:W0:Y:S01]  /*04e0*/  I2F.RP R0, R7 ;  /* 0x0000000700007306 */ /* 0x000e220000209400 */
[----:B------:R-:W1:Y:S07]  /*04f0*/  LDS R11, [UR9] ;  /* 0x00000009ff0b7984 */ /* 0x000e6e0008000800 */
[----:B0-----:R-:W0:Y:S02]  /*0500*/  MUFU.RCP R0, R0 ;  /* 0x0000000000007308 */ /* 0x001e240000001000 */
[----:B0-----:R-:W-:-:S02]  /*0510*/  VIADD R2, R0, 0xffffffe ;  /* 0x0ffffffe00027836 */ /* 0x001fc40000000000 */
[----:B------:R-:W-:-:S04]  /*0520*/  IMAD.MOV R0, RZ, RZ, -R10 ;  /* 0x000000ffff007224 */ /* 0x000fc800078e0a0a */
[----:B------:R0:W2:Y:S02]  /*0530*/  F2I.FTZ.U32.TRUNC.NTZ R3, R2 ;  /* 0x0000000200037305 */ /* 0x0000a4000021f000 */
[----:B0-----:R-:W-:Y:S02]  /*0540*/  IMAD.MOV.U32 R2, RZ, RZ, RZ ;  /* 0x000000ffff027224 */ /* 0x001fe400078e00ff */
[----:B--2---:R-:W-:Y:S01]  /*0550*/  IMAD.MOV R6, RZ, RZ, -R3 ;  /* 0x000000ffff067224 */ /* 0x004fe200078e0a03 */
[----:B-1----:R-:W-:-:S03]  /*0560*/  R2UR UR8, R11 ;  /* 0x000000000b0872ca */ /* 0x002fc600000e0000 */
[----:B------:R-:W-:Y:S02]  /*0570*/  IMAD R9, R6, R7, RZ ;  /* 0x0000000706097224 */ /* 0x000fe400078e02ff */
[----:B------:R-:W-:Y:S02]  /*0580*/  IMAD.MOV.U32 R6, RZ, RZ, R8 ;  /* 0x000000ffff067224 */ /* 0x000fe400078e0008 */
[----:B------:R-:W-:-:S06]  /*0590*/  IMAD.HI.U32 R3, R3, R9, R2 ;  /* 0x0000000903037227 */ /* 0x000fcc00078e0002 */
[----:B------:R-:W-:-:S04]  /*05a0*/  IMAD.HI.U32 R3, R3, R6, RZ ;  /* 0x0000000603037227 */ /* 0x000fc800078e00ff */
[----:B------:R-:W-:Y:S01]  /*05b0*/  IMAD R0, R3, R0, R6 ;  /* 0x0000000003007224 */ /* 0x000fe200078e0206 */
[----:B------:R-:W-:Y:S04]  /*05c0*/  BAR.SYNC.DEFER_BLOCKING 0x0 ;  /* 0x0000000000007b1d */ /* 0x000fe80000010000 */
[----:B------:R-:W-:-:S13]  /*05d0*/  ISETP.GT.U32.AND P1, PT, R7, R0, PT ;  /* 0x000000000700720c */ /* 0x000fda0003f24070 */
[----:B------:R-:W-:Y:S02]  /*05e0*/  @!P1 IMAD.IADD R0, R0, 0x1, -R7 ;  /* 0x0000000100009824 */ /* 0x000fe400078e0a07 */
[----:B------:R-:W-:Y:S01]  /*05f0*/  @!P1 VIADD R3, R3, 0x1 ;  /* 0x0000000103039836 */ /* 0x000fe20000000000 */
[----:B------:R-:W-:Y:S02]  /*0600*/  ISETP.NE.AND P1, PT, R4, RZ, PT ;  /* 0x000000ff0400720c */ /* 0x000fe40003f25270 */
[----:B------:R-:W-:Y:S02]  /*0610*/  ISETP.GE.U32.AND P0, PT, R0, R7, PT ;  /* 0x000000070000720c */ /* 0x000fe40003f06070 */
[----:B------:R-:W-:-:S04]  /*0620*/  LOP3.LUT R0, R5, R4, RZ, 0x3c, !PT ;  /* 0x0000000405007212 */ /* 0x000fc800078e3cff */
[----:B------:R-:W-:Y:S01]  /*0630*/  ISETP.GE.AND P2, PT, R0, RZ, PT ;  /* 0x000000ff0000720c */ /* 0x000fe20003f46270 */
[----:B------:R-:W-:-:S06]  /*0640*/  VIADD R0, R100, 0x3f ;  /* 0x0000003f64007836 */ /* 0x000fcc0000000000 */
[----:B------:R-:W-:-:S04]  /*0650*/  @P0 VIADD R3, R3, 0x1 ;  /* 0x0000000103030836 */ /* 0x000fc80000000000 */
[----:B------:R-:W-:Y:S01]  /*0660*/  IMAD.MOV.U32 R10, RZ, RZ, R3 ;  /* 0x000000ffff0a7224 */ /* 0x000fe200078e0003 */
[----:B------:R-:W-:-:S03]  /*0670*/  SHF.R.S32.HI R3, RZ, 0x1f, R0 ;  /* 0x0000001fff037819 */ /* 0x000fc60000011400 */
[----:B------:R-:W-:Y:S01]  /*0680*/  @!P2 IMAD.MOV R10, RZ, RZ, -R10 ;  /* 0x000000ffff0aa224 */ /* 0x000fe200078e0a0a */
[----:B------:R-:W-:Y:S02]  /*0690*/  LEA.HI R3, R3, R0, RZ, 0x6 ;  /* 0x0000000003037211 */ /* 0x000fe400078f30ff */
[----:B------:R-:W-:-:S04]  /*06a0*/  @!P1 LOP3.LUT R10, RZ, R4, RZ, 0x33, !PT ;  /* 0x00000004ff0a9212 */ /* 0x000fc800078e33ff */
[----:B------:R-:W-:Y:S01]  /*06b0*/  LEA.HI.SX32 R3, R3, -R10, 0x1a ;  /* 0x8000000a03037211 */ /* 0x000fe200078fd2ff */
[----:B------:R-:W-:-:S03]  /*06c0*/  IMAD.MOV R6, RZ, RZ, -R10 ;  /* 0x000000ffff067224 */ /* 0x000fc600078e0a0a */
[----:B------:R-:W-:Y:S01]  /*06d0*/  VIMNMX R12, PT, PT, R3, 0x1, PT ;  /* 0x00000001030c7848 */ /* 0x000fe20003fe0100 */
[----:B------:R-:W-:Y:S01]  /*06e0*/  IMAD R9, R4, R6, R5 ;  /* 0x0000000604097224 */ /* 0x000fe200078e0205 */
[----:B------:R-:W-:Y:S02]  /*06f0*/  IABS R6, R100 ;  /* 0x0000006400067213 */ /* 0x000fe40000000000 */
[-C--:B------:R-:W-:Y:S02]  /*0700*/  IABS R8, R12.reuse ;  /* 0x0000000c00087213 */ /* 0x080fe40000000000 */
[----:B------:R-:W-:Y:S02]  /*0710*/  IABS R4, R9 ;  /* 0x0000000900047213 */ /* 0x000fe40000000000 */
[----:B------:R-:W0:Y:S08]  /*0720*/  I2F.RP R0, R8 ;  /* 0x0000000800007306 */ /* 0x000e300000209400 */
[----:B0-----:R-:W0:Y:S02]  /*0730*/  MUFU.RCP R0, R0 ;  /* 0x0000000000007308 */ /* 0x001e240000001000 */
[----:B0-----:R-:W-:Y:S01]  /*0740*/  VIADD R2, R0, 0xffffffe ;  /* 0x0ffffffe00027836 */ /* 0x001fe20000000000 */
[----:B------:R-:W-:-:S05]  /*0750*/  IABS R0, R12 ;  /* 0x0000000c00007213 */ /* 0x000fca0000000000 */
[----:B------:R0:W1:Y:S02]  /*0760*/  F2I.FTZ.U32.TRUNC.NTZ R3, R2 ;  /* 0x0000000200037305 */ /* 0x000064000021f000 */
[----:B0-----:R-:W-:Y:S02]  /*0770*/  IMAD.MOV.U32 R2, RZ, RZ, RZ ;  /* 0x000000ffff027224 */ /* 0x001fe400078e00ff */
[----:B-1----:R-:W-:-:S04]  /*0780*/  IMAD.MOV R7, RZ, RZ, -R3 ;  /* 0x000000ffff077224 */ /* 0x002fc800078e0a03 */
[----:B------:R-:W-:-:S04]  /*0790*/  IMAD R5, R7, R8, RZ ;  /* 0x0000000807057224 */ /* 0x000fc800078e02ff */
[----:B------:R-:W-:Y:S02]  /*07a0*/  IMAD.HI.U32 R2, R3, R5, R2 ;  /* 0x0000000503027227 */ /* 0x000fe400078e0002 */
[----:B------:R-:W0:Y:S02]  /*07b0*/  I2F.RP R5, R77 ;  /* 0x0000004d00057306 */ /* 0x000e240000209400 */
[----:B------:R-:W-:Y:S02]  /*07c0*/  IMAD.MOV.U32 R3, RZ, RZ, R4 ;  /* 0x000000ffff037224 */ /* 0x000fe400078e0004 */
[----:B------:R-:W-:Y:S02]  /*07d0*/  IMAD.MOV R4, RZ, RZ, -R0 ;  /* 0x000000ffff047224 */ /* 0x000fe400078e0a00 */
[----:B------:R-:W-:-:S04]  /*07e0*/  IMAD.HI.U32 R0, R2, R3, RZ ;  /* 0x0000000302007227 */ /* 0x000fc800078e00ff */
[----:B------:R-:W-:Y:S02]  /*07f0*/  IMAD R3, R0, R4, R3 ;  /* 0x0000000400037224 */ /* 0x000fe400078e0203 */
[----:B------:R-:W-:-:S03]  /*0800*/  IMAD.MOV.U32 R2, RZ, RZ, R6 ;  /* 0x000000ffff027224 */ /* 0x000fc600078e0006 */
[----:B------:R-:W-:Y:S01]  /*0810*/  ISETP.GT.U32.AND P1, PT, R8, R3, PT ;  /* 0x000000030800720c */ /* 0x000fe20003f24070 */
[----:B0-----:R-:W0:Y:S08]  /*0820*/  MUFU.RCP R5, R5 ;  /* 0x0000000500057308 */ /* 0x001e300000001000 */
[----:B------:R-:W1:Y:S04]  /*0830*/  I2F.RP R4, R2 ;  /* 0x0000000200047306 */ /* 0x000e680000209400 */
[----:B------:R-:W-:-:S02]  /*0840*/  @!P1 IMAD.IADD R3, R3, 0x1, -R8 ;  /* 0x0000000103039824 */ /* 0x000fc400078e0a08 */
[----:B------:R-:W-:Y:S01]  /*0850*/  @!P1 VIADD R0, R0, 0x1 ;  /* 0x0000000100009836 */ /* 0x000fe20000000000 */
[----:B------:R-:W-:Y:S02]  /*0860*/  ISETP.NE.AND P1, PT, R12, RZ, PT ;  /* 0x000000ff0c00720c */ /* 0x000fe40003f25270 */
[----:B------:R-:W-:Y:S01]  /*0870*/  ISETP.GE.U32.AND P0, PT, R3, R8, PT ;  /* 0x000000080300720c */ /* 0x000fe20003f06070 */
[----:B0-----:R-:W-:Y:S01]  /*0880*/  VIADD R6, R5, 0xffffffe ;  /* 0x0ffffffe05067836 */ /* 0x001fe20000000000 */
[----:B------:R-:W-:Y:S02]  /*0890*/  LOP3.LUT R3, R9, R12, RZ, 0x3c, !PT ;  /* 0x0000000c09037212 */ /* 0x000fe400078e3cff */
[--C-:B-----5:R-:W-:Y:S01]  /*08a0*/  SHF.R.U32.HI R5, RZ, 0x5, R13.reuse ;  /* 0x00000005ff057819 */ /* 0x120fe2000001160d */
[----:B------:R0:W2:Y:S01]  /*08b0*/  F2I.FTZ.U32.TRUNC.NTZ R7, R6 ;  /* 0x0000000600077305 */ /* 0x0000a2000021f000 */
[----:B------:R-:W-:Y:S02]  /*08c0*/  ISETP.GE.AND P2, PT, R3, RZ, PT ;  /* 0x000000ff0300720c */ /* 0x000fe40003f46270 */
[----:B------:R-:W-:-:S02]  /*08d0*/  SHF.R.U32.HI R3, RZ, 0x6, R13 ;  /* 0x00000006ff037819 */ /* 0x000fc4000001160d */
[----:B------:R-:W-:-:S03]  /*08e0*/  R2UR UR11, R5 ;  /* 0x00000000050b72ca */ /* 0x000fc600000e0000 */
[----:B-1----:R-:W1:Y:S01]  /*08f0*/  MUFU.RCP R4, R4 ;  /* 0x0000000400047308 */ /* 0x002e620000001000 */
[----:B------:R-:W-:Y:S01]  /*0900*/  @P0 VIADD R0, R0, 0x1 ;  /* 0x0000000100000836 */ /* 0x000fe20000000000 */
[----:B0-----:R-:W-:Y:S02]  /*0910*/  SGXT.U32 R6, R3, 0x1 ;  /* 0x000000010306781a */ /* 0x001fe40000000000 */
[----:B------:R-:W-:Y:S02]  /*0920*/  PLOP3.LUT P0, PT, PT, PT, UP1, 0x80, 0x8 ;  /* 0x000000000008781c */ /* 0x000fe40003f0f018 */
[----:B------:R-:W-:Y:S01]  /*0930*/  @!P2 IMAD.MOV R0, RZ, RZ, -R0 ;  /* 0x000000ffff00a224 */ /* 0x000fe200078e0a00 */
[----:B------:R-:W-:Y:S01]  /*0940*/  @!P1 LOP3.LUT R0, RZ, R12, RZ, 0x33, !PT ;  /* 0x0000000cff009212 */ /* 0x000fe200078e33ff */
[----:B--2---:R-:W-:Y:S01]  /*0950*/  IMAD.MOV R8, RZ, RZ, -R7 ;  /* 0x000000ffff087224 */ /* 0x004fe200078e0a07 */
[----:B------:R-:W-:Y:S01]  /*0960*/  ISETP.LT.AND P0, PT, R6, UR22, P0 ;  /* 0x0000001606007c0c */ /* 0x000fe20008701270 */
[----:B------:R-:W-:Y:S01]  /*0970*/  IMAD.MOV.U32 R6, RZ, RZ, RZ ;  /* 0x000000ffff067224 */ /* 0x000fe200078e00ff */
[----:B------:R-:W-:Y:S01]  /*0980*/  USHF.L.U32 UR4, UR11, 0x15, URZ ;  /* 0x000000150b047899 */ /* 0x000fe200080006ff */
[----:B------:R-:W-:-:S02]  /*0990*/  IMAD.MOV R3, RZ, RZ, -R0 ;  /* 0x000000ffff037224 */ /* 0x000fc400078e0a00 */
[----:B------:R-:W-:Y:S01]  /*09a0*/  IMAD.SHL.U32 R0, R0, 0x40, RZ ;  /* 0x0000004000007824 */ /* 0x000fe200078e00ff */
[----:B------:R-:W-:Y:S01]  /*09b0*/  ULOP3.LUT UR4, UR4, 0x600000, URZ, 0xc0, !UPT ;  /* 0x0060000004047892 */ /* 0x000fe2000f8ec0ff */
[----:B------:R-:W-:Y:S02]  /*09c0*/  IMAD R87, R8, R77, RZ ;  /* 0x0000004d08577224 */ /* 0x000fe400078e02ff */
[----:B-1----:R-:W-:Y:S01]  /*09d0*/  VIADD R4, R4, 0xffffffe ;  /* 0x0ffffffe04047836 */ /* 0x002fe20000000000 */
[----:B------:R-:W-:Y:S01]  /*09e0*/  IABS R112, R0 ;  /* 0x0000000000707213 */ /* 0x000fe20000000000 */
[----:B------:R-:W-:Y:S01]  /*09f0*/  IMAD R3, R12, R3, R9 ;  /* 0x000000030c037224 */ /* 0x000fe200078e0209 */
[----:B------:R-:W-:Y:S01]  /*0a00*/  UIADD3 UR10, UPT, UPT, UR8, UR4, URZ ;  /* 0x00000004080a7290 */ /* 0x000fe2000fffe0ff */
[----:B------:R0:W1:Y:S01]  /*0a10*/  F2I.FTZ.U32.TRUNC.NTZ R5, R4 ;  /* 0x0000000400057305 */ /* 0x000062000021f000 */
[----:B------:R-:W-:Y:S02]  /*0a20*/  VIADD R83, R0, 0x2 ;  /* 0x0000000200537836 */ /* 0x000fe40000000000 */
[----:B------:R-:W-:Y:S01]  /*0a30*/  IMAD.HI.U32 R87, R7, R87, R6 ;  /* 0x0000005707577227 */ /* 0x000fe200078e0006 */
[----:B------:R-:W-:-:S03]  /*0a40*/  LOP3.LUT R6, R13, 0x3f, RZ, 0xc0, !PT ;  /* 0x0000003f0d067812 */ /* 0x000fc600078ec0ff */
[----:B------:R-:W-:Y:S01]  /*0a50*/  IMAD.IADD R3, R10, 0x1, R3 ;  /* 0x000000010a037824 */ /* 0x000fe200078e0203 */
[----:B------:R-:W-:Y:S01]  /*0a60*/  IABS R10, R83 ;  /* 0x00000053000a7213 */ /* 0x000fe20000000000 */
[----:B------:R-:W-:Y:S02]  /*0a70*/  VIADD R113, R0, 0x4 ;  /* 0x0000000400717836 */ /* 0x000fe40000000000 */
[----:B0-----:R-:W-:Y:S02]  /*0a80*/  IMAD.MOV.U32 R4, RZ, RZ, RZ ;  /* 0x000000ffff047224 */ /* 0x001fe400078e00ff */
[----:B------:R-:W-:-:S04]  /*0a90*/  IMAD.HI.U32 R9, R87, R10, RZ ;  /* 0x0000000a57097227 */ /* 0x000fc800078e00ff */
[----:B------:R-:W-:Y:S02]  /*0aa0*/  IMAD.MOV R9, RZ, RZ, -R9 ;  /* 0x000000ffff097224 */ /* 0x000fe400078e0a09 */
[--C-:B-1----:R-:W-:Y:S02]  /*0ab0*/  IMAD.MOV R11, RZ, RZ, -R5.reuse ;  /* 0x000000ffff0b7224 */ /* 0x102fe400078e0a05 */
[----:B------:R-:W-:Y:S01]  /*0ac0*/  IMAD R115, R77, R9, R10 ;  /* 0x000000094d737224 */ /* 0x000fe200078e020a */
[----:B------:R-:W-:Y:S01]  /*0ad0*/  IABS R10, R113 ;  /* 0x00000071000a7213 */ /* 0x000fe20000000000 */
[----:B------:R-:W-:Y:S02]  /*0ae0*/  IMAD R11, R11, R2, RZ ;  /* 0x000000020b0b7224 */ /* 0x000fe400078e02ff */
[----:B------:R-:W-:Y:S02]  /*0af0*/  VIADD R81, R0, 0x3 ;  /* 0x0000000300517836 */ /* 0x000fe40000000000 */
[----:B------:R-:W-:-:S03]  /*0b00*/  IMAD.HI.U32 R4, R5, R11, R4 ;  /* 0x0000000b05047227 */ /* 0x000fc600078e0004 */
[----:B------:R-:W-:Y:S01]  /*0b10*/  IABS R116, R81 ;  /* 0x0000005100747213 */ /* 0x000fe20000000000 */
[----:B------:R-:W-:-:S04]  /*0b20*/  IMAD.HI.U32 R5, R87, R10, RZ ;  /* 0x0000000a57057227 */ /* 0x000fc800078e00ff */
[C---:B------:R-:W-:Y:S02]  /*0b30*/  VIADD R85, R0.reuse, 0x1 ;  /* 0x0000000100557836 */ /* 0x040fe40000000000 */
[----:B------:R-:W-:Y:S02]  /*0b40*/  IMAD R15, R3, 0x40, R6 ;  /* 0x00000040030f7824 */ /* 0x000fe400078e0206 */
[----:B------:R-:W-:Y:S01]  /*0b50*/  IMAD.MOV R5, RZ, RZ, -R5 ;  /* 0x000000ffff057224 */ /* 0x000fe200078e0a05 */
[----:B------:R-:W-:Y:S01]  /*0b60*/  IABS R114, R85 ;  /* 0x0000005500727213 */ /* 0x000fe20000000000 */
[----:B------:R-:W-:Y:S01]  /*0b70*/  VIADD R160, R0, 0x8 ;  /* 0x0000000800a07836 */ /* 0x000fe20000000000 */
[----:B------:R-:W-:Y:S01]  /*0b80*/  IABS R9, R15 ;  /* 0x0000000f00097213 */ /* 0x000fe20000000000 */
[----:B------:R-:W-:Y:S01]  /*0b90*/  IMAD.HI.U32 R3, R87, R116, RZ ;  /* 0x0000007457037227 */ /* 0x000fe200078e00ff */
[----:B------:R-:W-:Y:S01]  /*0ba0*/  ISETP.GE.AND P2, PT, R15, RZ, PT ;  /* 0x000000ff0f00720c */ /* 0x000fe20003f46270 */
[----:B------:R-:W-:Y:S02]  /*0bb0*/  STL [R1+0x138], R15 ;  /* 0x0001380f01007387 */ /* 0x000fe40000100800 */
[----:B------:R-:W-:Y:S01]  /*0bc0*/  IMAD R117, R77, R5, R10 ;  /* 0x000000054d757224 */ /* 0x000fe200078e020a */
[----:B------:R-:W-:Y:S01]  /*0bd0*/  IABS R10, R160 ;  /* 0x000000a0000a7213 */ /* 0x000fe20000000000 */
[----:B------:R-:W-:-:S02]  /*0be0*/  IMAD.MOV R3, RZ, RZ, -R3 ;  /* 0x000000ffff037224 */ /* 0x000fc400078e0a03 */
[C---:B------:R-:W-:Y:S02]  /*0bf0*/  VIADD R161, R0.reuse, 0x9 ;  /* 0x0000000900a17836 */ /* 0x040fe40000000000 */
[----:B------:R-:W-:Y:S02]  /*0c00*/  VIADD R159, R0, 0x7 ;  /* 0x00000007009f7836 */ /* 0x000fe40000000000 */
[----:B------:R-:W-:Y:S01]  /*0c10*/  IMAD.HI.U32 R8, R87, R114, RZ ;  /* 0x0000007257087227 */ /* 0x000fe200078e00ff */
[----:B------:R-:W-:Y:S02]  /*0c20*/  IABS R122, R161 ;  /* 0x000000a1007a7213 */ /* 0x000fe40000000000 */
[----:B------:R-:W-:Y:S01]  /*0c30*/  IABS R120, R159 ;  /* 0x0000009f00787213 */ /* 0x000fe20000000000 */
[----:B------:R-:W-:Y:S02]  /*0c40*/  IMAD R116, R77, R3, R116 ;  /* 0x000000034d747224 */ /* 0x000fe400078e0274 */
[----:B------:R-:W-:-:S04]  /*0c50*/  IMAD.HI.U32 R3, R87, R10, RZ ;  /* 0x0000000a57037227 */ /* 0x000fc800078e00ff */
[----:B------:R-:W-:Y:S02]  /*0c60*/  IMAD.MOV R8, RZ, RZ, -R8 ;  /* 0x000000ffff087224 */ /* 0x000fe400078e0a08 */
[----:B------:R-:W-:Y:S02]  /*0c70*/  IMAD.MOV R3, RZ, RZ, -R3 ;  /* 0x000000ffff037224 */ /* 0x000fe400078e0a03 */
[C---:B------:R-:W-:Y:S02]  /*0c80*/  VIADD R166, R0.reuse, 0xe ;  /* 0x0000000e00a67836 */ /* 0x040fe40000000000 */
[----:B------:R-:W-:Y:S02]  /*0c90*/  IMAD R114, R77, R8, R114 ;  /* 0x000000084d727224 */ /* 0x000fe400078e0272 */
[----:B------:R-:W-:Y:S02]  /*0ca0*/  VIADD R164, R0, 0xc ;  /* 0x0000000c00a47836 */ /* 0x000fe40000000000 */
[----:B------:R-:W-:-:S03]  /*0cb0*/  IMAD.HI.U32 R5, R87, R122, RZ ;  /* 0x0000007a57057227 */ /* 0x000fc600078e00ff */
[----:B------:R-:W-:Y:S01]  /*0cc0*/  IABS R14, R164 ;  /* 0x000000a4000e7213 */ /* 0x000fe20000000000 */
[----:B------:R-:W-:-:S04]  /*0cd0*/  IMAD.HI.U32 R8, R87, R120, RZ ;  /* 0x0000007857087227 */ /* 0x000fc800078e00ff */
[C---:B------:R-:W-:Y:S01]  /*0ce0*/  IMAD R121, R77.reuse, R3, R10 ;  /* 0x000000034d797224 */ /* 0x040fe200078e020a */
[----:B------:R-:W-:Y:S01]  /*0cf0*/  IABS R10, R166 ;  /* 0x000000a6000a7213 */ /* 0x000fe20000000000 */
[----:B------:R-:W-:Y:S02]  /*0d00*/  IMAD.MOV R5, RZ, RZ, -R5 ;  /* 0x000000ffff057224 */ /* 0x000fe400078e0a05 */
[C---:B------:R-:W-:Y:S02]  /*0d10*/  VIADD R165, R0.reuse, 0xd ;  /* 0x0000000d00a57836 */ /* 0x040fe40000000000 */
[----:B------:R-:W-:Y:S02]  /*0d20*/  IMAD.MOV R8, RZ, RZ, -R8 ;  /* 0x000000ffff087224 */ /* 0x000fe400078e0a08 */
[----:B------:R-:W-:Y:S01]  /*0d30*/  VIADD R158, R0, 0x6 ;  /* 0x00000006009e7836 */ /* 0x000fe20000000000 */
[----:B------:R-:W-:Y:S01]  /*0d40*/  IABS R126, R165 ;  /* 0x000000a5007e7213 */ /* 0x000fe20000000000 */
[----:B------:R-:W-:-:S02]  /*0d50*/  IMAD R122, R77, R5, R122 ;  /* 0x000000054d7a7224 */ /* 0x000fc400078e027a */
[----:B------:R-:W-:Y:S01]  /*0d60*/  IMAD.HI.U32 R7, R87, R112, RZ ;  /* 0x0000007057077227 */ /* 0x000fe200078e00ff */
[----:B------:R-:W-:-:S03]  /*0d70*/  IABS R12, R158 ;  /* 0x0000009e000c7213 */ /* 0x000fc60000000000 */
[----:B------:R-:W-:Y:S02]  /*0d80*/  IMAD R120, R77, R8, R120 ;  /* 0x000000084d787224 */ /* 0x000fe400078e0278 */
[----:B------:R-:W-:Y:S02]  /*0d90*/  VIADD R175, R0, 0x11 ;  /* 0x0000001100af7836 */ /* 0x000fe40000000000 */
[----:B------:R-:W-:-:S03]  /*0da0*/  IMAD.HI.U32 R5, R87, R10, RZ ;  /* 0x0000000a57057227 */ /* 0x000fc600078e00ff */
[----:B------:R-:W-:Y:S01]  /*0db0*/  IABS R130, R175 ;  /* 0x000000af00827213 */ /* 0x000fe20000000000 */
[----:B------:R-:W-:-:S04]  /*0dc0*/  IMAD.HI.U32 R8, R87, R14, RZ ;  /* 0x0000000e57087227 */ /* 0x000fc800078e00ff */
[----:B------:R-:W-:Y:S02]  /*0dd0*/  IMAD.MOV R7, RZ, RZ, -R7 ;  /* 0x000000ffff077224 */ /* 0x000fe400078e0a07 */
[C---:B------:R-:W-:Y:S02]  /*0de0*/  VIADD R157, R0.reuse, 0x5 ;  /* 0x00000005009d7836 */ /* 0x040fe40000000000 */
[----:B------:R-:W-:Y:S02]  /*0df0*/  IMAD.MOV R5, RZ, RZ, -R5 ;  /* 0x000000ffff057224 */ /* 0x000fe400078e0a05 */
[----:B------:R-:W-:Y:S01]  /*0e00*/  VIADD R186, R0, 0x12 ;  /* 0x0000001200ba7836 */ /* 0x000fe20000000000 */
[----:B------:R-:W-:Y:S01]  /*0e10*/  IABS R118, R157 ;  /* 0x0000009d00767213 */ /* 0x000fe20000000000 */
[----:B------:R-:W-:Y:S02]  /*0e20*/  IMAD.MOV R8, RZ, RZ, -R8 ;  /* 0x000000ffff087224 */ /* 0x000fe400078e0a08 */
[----:B------:R-:W-:-:S04]  /*0e30*/  IMAD.HI.U32 R3, R87, R126, RZ ;  /* 0x0000007e57037227 */ /* 0x000fc800078e00ff */
[C---:B------:R-:W-:Y:S02]  /*0e40*/  IMAD R112, R77.reuse, R7, R112 ;  /* 0x000000074d707224 */ /* 0x040fe400078e0270 */
[----:B------:R-:W-:Y:S01]  /*0e50*/  IMAD R127, R77, R5, R10 ;  /* 0x000000054d7f7224 */ /* 0x000fe200078e020a */
[----:B------:R-:W-:Y:S01]  /*0e60*/  IABS R10, R186 ;  /* 0x000000ba000a7213 */ /* 0x000fe20000000000 */
[----:B------:R-:W-:-:S04]  /*0e70*/  IMAD.HI.U32 R7, R87, R12, RZ ;  /* 0x0000000c57077227 */ /* 0x000fc800078e00ff */
[----:B------:R-:W-:Y:S02]  /*0e80*/  IMAD R125, R77, R8, R14 ;  /* 0x000000084d7d7224 */ /* 0x000fe400078e020e */
[----:B------:R-:W-:Y:S02]  /*0e90*/  IMAD.MOV R3, RZ, RZ, -R3 ;  /* 0x000000ffff037224 */ /* 0x000fe400078e0a03 */
[----:B------:R-:W-:Y:S02]  /*0ea0*/  VIADD R198, R0, 0x16 ;  /* 0x0000001600c67836 */ /* 0x000fe40000000000 */
[----:B------:R-:W-:-:S03]  /*0eb0*/  IMAD.HI.U32 R8, R87, R130, RZ ;  /* 0x0000008257087227 */ /* 0x000fc600078e00ff */
[----:B------:R-:W-:Y:S01]  /*0ec0*/  IABS R14, R198 ;  /* 0x000000c6000e7213 */ /* 0x000fe20000000000 */
[----:B------:R-:W-:Y:S02]  /*0ed0*/  IMAD.MOV R7, RZ, RZ, -R7 ;  /* 0x000000ffff077224 */ /* 0x000fe400078e0a07 */
[----:B------:R-:W-:Y:S02]  /*0ee0*/  VIADD R162, R0, 0xa ;  /* 0x0000000a00a27836 */ /* 0x000fe40000000000 */
[----:B------:R-:W-:Y:S02]  /*0ef0*/  IMAD R126, R77, R3, R126 ;  /* 0x000000034d7e7224 */ /* 0x000fe400078e027e */
[----:B------:R-:W-:-:S04]  /*0f00*/  IMAD.HI.U32 R6, R87, R118, RZ ;  /* 0x0000007657067227 */ /* 0x000fc800078e00ff */
[----:B------:R-:W-:Y:S02]  /*0f10*/  IMAD.MOV R8, RZ, RZ, -R8 ;  /* 0x000000ffff087224 */ /* 0x000fe400078e0a08 */
[----:B------:R-:W-:-:S04]  /*0f20*/  IMAD.HI.U32 R3, R87, R10, RZ ;  /* 0x0000000a57037227 */ /* 0x000fc800078e00ff */
[C---:B------:R-:W-:Y:S01]  /*0f30*/  IMAD R119, R77.reuse, R7, R12 ;  /* 0x000000074d777224 */ /* 0x040fe200078e020c */
[----:B------:R-:W-:Y:S01]  /*0f40*/  IABS R12, R162 ;  /* 0x000000a2000c7213 */ /* 0x000fe20000000000 */
[----:B------:R-:W-:Y:S02]  /*0f50*/  IMAD.MOV R6, RZ, RZ, -R6 ;  /* 0x000000ffff067224 */ /* 0x000fe400078e0a06 */
[C---:B------:R-:W-:Y:S02]  /*0f60*/  VIADD R163, R0.reuse, 0xb ;  /* 0x0000000b00a37836 */ /* 0x040fe40000000000 */
[----:B------:R-:W-:Y:S02]  /*0f70*/  IMAD R130, R77, R8, R130 ;  /* 0x000000084d827224 */ /* 0x000fe400078e0282 */
[----:B------:R-:W-:Y:S01]  /*0f80*/  IMAD.MOV R3, RZ, RZ, -R3 ;  /* 0x000000ffff037224 */ /* 0x000fe200078e0a03 */
[----:B------:R-:W-:Y:S01]  /*0f90*/  IABS R124, R163 ;  /* 0x000000a3007c7213 */ /* 0x000fe20000000000 */
[----:B------:R-:W-:-:S02]  /*0fa0*/  VIADD R209, R0, 0x17 ;  /* 0x0000001700d17836 */ /* 0x000fc40000000000 */
[----:B------:R-:W-:Y:S02]  /*0fb0*/  VIADD R219, R0, 0x1b ;  /* 0x0000001b00db7836 */ /* 0x000fe40000000000 */
[----:B------:R-:W-:-:S03]  /*0fc0*/  IMAD.HI.U32 R8, R87, R14, RZ ;  /* 0x0000000e57087227 */ /* 0x000fc600078e00ff */
[----:B------:R-:W-:Y:S01]  /*0fd0*/  IABS R92, R219 ;  /* 0x000000db005c7213 */ /* 0x000fe20000000000 */
[C---:B------:R-:W-:Y:S02]  /*0fe0*/  IMAD R118, R77.reuse, R6, R118 ;  /* 0x000000064d767224 */ /* 0x040fe400078e0276 */
[----:B------:R-:W-:Y:S01]  /*0ff0*/  IMAD R131, R77, R3, R10 ;  /* 0x000000034d837224 */ /* 0x000fe200078e020a */
[----:B------:R-:W-:Y:S01]  /*1000*/  IABS R10, R209 ;  /* 0x000000d1000a7213 */ /* 0x000fe20000000000 */
        /* <DEDUP_REMOVED lines=9> */
[----:B------:R-:W-:-:S04]  /*10a0*/  IMAD.HI.U32 R8, R87, R92, RZ ;  /* 0x0000005c57087227 */ /* 0x000fc800078e00ff */
[----:B------:R-:W-:Y:S01]  /*10b0*/  IMAD R123, R77, R6, R12 ;  /* 0x000000064d7b7224 */ /* 0x000fe200078e020c */
[----:B------:R-:W-:Y:S01]  /*10c0*/  IABS R12, R172 ;  /* 0x000000ac000c7213 */ /* 0x000fe20000000000 */
[----:B------:R-:W-:Y:S02]  /*10d0*/  IMAD.MOV R7, RZ, RZ, -R7 ;  /* 0x000000ffff077224 */ /* 0x000fe400078e0a07 */
[C---:B------:R-:W-:Y:S02]  /*10e0*/  VIADD R167, R0.reuse, 0xf ;  /* 0x0000000f00a77836 */ /* 0x040fe40000000000 */
[----:B------:R-:W-:Y:S02]  /*10f0*/  IMAD.MOV R3, RZ, RZ, -R3 ;  /* 0x000000ffff037224 */ /* 0x000fe400078e0a03 */
[----:B------:R-:W-:Y:S01]  /*1100*/  IMAD.MOV R8, RZ, RZ, -R8 ;  /* 0x000000ffff087224 */ /* 0x000fe200078e0a08 */
[----:B------:R-:W-:Y:S01]  /*1110*/  IABS R128, R167 ;  /* 0x000000a700807213 */ /* 0x000fe20000000000 */
[----:B------:R-:W-:-:S02]  /*1120*/  VIADD R220, R0, 0x1c ;  /* 0x0000001c00dc7836 */ /* 0x000fc40000000000 */
[C---:B------:R-:W-:Y:S02]  /*1130*/  IMAD R124, R77.reuse, R7, R124 ;  /* 0x000000074d7c7224 */ /* 0x040fe400078e027c */
[C---:B------:R-:W-:Y:S01]  /*1140*/  IMAD R89, R77.reuse, R3, R10 ;  /* 0x000000034d597224 */ /* 0x040fe200078e020a */
[----:B------:R-:W-:Y:S01]  /*1150*/  IABS R10, R220 ;  /* 0x000000dc000a7213 */ /* 0x000fe20000000000 */
        /* <DEDUP_REMOVED lines=8> */
[----:B------:R-:W-:Y:S02]  /*11e0*/  VIADD R227, R0, 0x21 ;  /* 0x0000002100e37836 */ /* 0x000fe40000000000 */
[----:B------:R-:W-:-:S03]  /*11f0*/  IMAD.HI.U32 R6, R87, R128, RZ ;  /* 0x0000008057067227 */ /* 0x000fc600078e00ff */
[----:B------:R-:W-:Y:S01]  /*1200*/  IABS R94, R227 ;  /* 0x000000e3005e7213 */ /* 0x000fe20000000000 */
[----:B------:R-:W-:-:S04]  /*1210*/  IMAD.HI.U32 R3, R87, R10, RZ ;  /* 0x0000000a57037227 */ /* 0x000fc800078e00ff */
[C---:B------:R-:W-:Y:S01]  /*1220*/  IMAD R129, R77.reuse, R7, R12 ;  /* 0x000000074d817224 */ /* 0x040fe200078e020c */
[----:B------:R-:W-:Y:S01]  /*1230*/  IABS R12, R192 ;  /* 0x000000c0000c7213 */ /* 0x000fe20000000000 */
[----:B------:R-:W-:Y:S02]  /*1240*/  IMAD R151, R77, R8, R14 ;  /* 0x000000084d977224 */ /* 0x000fe400078e020e */
[----:B------:R-:W-:Y:S02]  /*1250*/  IMAD.MOV R6, RZ, RZ, -R6 ;  /* 0x000000ffff067224 */ /* 0x000fe400078e0a06 */
[----:B------:R-:W-:Y:S02]  /*1260*/  IMAD.MOV R3, RZ, RZ, -R3 ;  /* 0x000000ffff037224 */ /* 0x000fe400078e0a03 */
[----:B------:R-:W-:-:S04]  /*1270*/  IMAD.HI.U32 R8, R87, R150, RZ ;  /* 0x0000009657087227 */ /* 0x000fc800078e00ff */
[C---:B------:R-:W-:Y:S02]  /*1280*/  IMAD R128, R77.reuse, R6, R128 ;  /* 0x000000064d807224 */ /* 0x040fe400078e0280 */
[----:B------:R-:W-:Y:S02]  /*1290*/  IMAD R153, R77, R3, R10 ;  /* 0x000000034d997224 */ /* 0x000fe400078e020a */
[----:B------:R-:W-:Y:S02]  /*12a0*/  IMAD.MOV R8, RZ, RZ, -R8 ;  /* 0x000000ffff087224 */ /* 0x000fe400078e0a08 */
[C---:B------:R-:W-:Y:S02]  /*12b0*/  VIADD R231, R0.reuse, 0x26 ;  /* 0x0000002600e77836 */ /* 0x040fe40000000000 */
        /* <DEDUP_REMOVED lines=9> */
[C---:B------:R-:W-:Y:S02]  /*1350*/  VIADD R197, R0.reuse, 0x15 ;  /* 0x0000001500c57836 */ /* 0x040fe40000000000 */
[C---:B------:R-:W-:Y:S01]  /*1360*/  IMAD R133, R77.reuse, R6, R12 ;  /* 0x000000064d857224 */ /* 0x040fe200078e020c */
[----:B------:R-:W-:Y:S01]  /*1370*/  IABS R12, R211 ;  /* 0x000000d3000c7213 */ /* 0x000fe20000000000 */
[----:B------:R-:W-:Y:S01]  /*1380*/  IMAD R94, R77, R3, R94 ;  /* 0x000000034d5e7224 */ /* 0x000fe200078e025e */
[----:B------:R-:W-:Y:S01]  /*1390*/  IABS R134, R197 ;  /* 0x000000c500867213 */ /* 0x000fe20000000000 */
[----:B------:R-:W-:-:S02]  /*13a0*/  VIADD R210, R0, 0x18 ;  /* 0x0000001800d27836 */ /* 0x000fc40000000000 */
[----:B------:R-:W-:-:S03]  /*13b0*/  IMAD.HI.U32 R3, R87, R8, RZ ;  /* 0x0000000857037227 */ /* 0x000fc600078e00ff */
[----:B------:R-:W-:Y:S01]  /*13c0*/  IABS R90, R210 ;  /* 0x000000d2005a7213 */ /* 0x000fe20000000000 */
[----:B------:R-:W-:-:S04]  /*13d0*/  IMAD.HI.U32 R5, R87, R132, RZ ;  /* 0x0000008457057227 */ /* 0x000fc800078e00ff */
[----:B------:R-:W-:-:S04]  /*13e0*/  IMAD.HI.U32 R4, R4, R9, RZ ;  /* 0x0000000904047227 */ /* 0x000fc800078e00ff */
[----:B------:R-:W-:Y:S02]  /*13f0*/  IMAD.MOV R3, RZ, RZ, -R3 ;  /* 0x000000ffff037224 */ /* 0x000fe400078e0a03 */
[----:B------:R-:W-:Y:S02]  /*1400*/  IMAD.MOV R5, RZ, RZ, -R5 ;  /* 0x000000ffff057224 */ /* 0x000fe400078e0a05 */
[----:B------:R-:W-:-:S04]  /*1410*/  IMAD.HI.U32 R6, R87, R12, RZ ;  /* 0x0000000c57067227 */ /* 0x000fc800078e00ff */
[----:B------:R-:W-:Y:S02]  /*1420*/  IMAD.MOV R4, RZ, RZ, -R4 ;  /* 0x000000ffff047224 */ /* 0x000fe400078e0a04 */
[----:B------:R-:W-:Y:S02]  /*1430*/  VIADD R217, R0, 0x1a ;  /* 0x0000001a00d97836 */ /* 0x000fe40000000000 */
[----:B------:R-:W-:Y:S02]  /*1440*/  IMAD R95, R77, R3, R8 ;  /* 0x000000034d5f7224 */ /* 0x000fe400078e0208 */
[----:B------:R-:W-:Y:S01]  /*1450*/  IMAD.HI.U32 R7, R87, R134, RZ ;  /* 0x0000008657077227 */ /* 0x000fe200078e00ff */
[----:B------:R-:W-:-:S03]  /*1460*/  IABS R156, R217 ;  /* 0x000000d9009c7213 */ /* 0x000fc60000000000 */
[----:B------:R-:W-:Y:S02]  /*1470*/  IMAD R132, R77, R5, R132 ;  /* 0x000000054d847224 */ /* 0x000fe400078e0284 */
[----:B------:R-:W-:Y:S02]  /*1480*/  IMAD.MOV R6, RZ, RZ, -R6 ;  /* 0x000000ffff067224 */ /* 0x000fe400078e0a06 */
[----:B------:R-:W-:Y:S02]  /*1490*/  VIADD R222, R0, 0x1d ;  /* 0x0000001d00de7836 */ /* 0x000fe40000000000 */
[----:B------:R-:W-:Y:S02]  /*14a0*/  IMAD R3, R2, R4, R9 ;  /* 0x0000000402037224 */ /* 0x000fe400078e0209 */
[----:B------:R-:W-:-:S03]  /*14b0*/  IMAD.HI.U32 R5, R87, R90, RZ ;  /* 0x0000005a57057227 */ /* 0x000fc600078e00ff */
[----:B------:R-:W-:Y:S01]  /*14c0*/  ISETP.GT.U32.AND P1, PT, R2, R3, PT ;  /* 0x000000030200720c */ /* 0x000fe20003f24070 */
[----:B------:R-:W-:Y:S02]  /*14d0*/  IMAD.MOV R7, RZ, RZ, -R7 ;  /* 0x000000ffff077224 */ /* 0x000fe400078e0a07 */
[C---:B------:R-:W-:Y:S01]  /*14e0*/  IMAD R155, R77.reuse, R6, R12 ;  /* 0x000000064d9b7224 */ /* 0x040fe200078e020c */
[----:B------:R-:W-:Y:S01]  /*14f0*/  IABS R12, R222 ;  /* 0x000000de000c7213 */ /* 0x000fe20000000000 */
[----:B------:R-:W-:Y:S02]  /*1500*/  IMAD.MOV R5, RZ, RZ, -R5 ;  /* 0x000000ffff057224 */ /* 0x000fe400078e0a05 */
[----:B------:R-:W-:Y:S02]  /*1510*/  IMAD R134, R77, R7, R134 ;  /* 0x000000074d867224 */ /* 0x000fe400078e0286 */
[----:B------:R-:W-:Y:S02]  /*1520*/  VIADD R224, R0, 0x1f ;  /* 0x0000001f00e07836 */ /* 0x000fe40000000000 */
[----:B------:R-:W-:-:S03]  /*1530*/  IMAD.HI.U32 R7, R87, R156, RZ ;  /* 0x0000009c57077227 */ /* 0x000fc600078e00ff */
[----:B------:R-:W-:Y:S01]  /*1540*/  IABS R152, R224 ;  /* 0x000000e000987213 */ /* 0x000fe20000000000 */
[----:B------:R-:W-:Y:S02]  /*1550*/  IMAD R90, R77, R5, R90 ;  /* 0x000000054d5a7224 */ /* 0x000fe400078e025a */
[----:B------:R-:W-:Y:S02]  /*1560*/  VIADD R226, R0, 0x22 ;  /* 0x0000002200e27836 */ /* 0x000fe40000000000 */
[----:B------:R-:W-:-:S03]  /*1570*/  IMAD.HI.U32 R5, R87, R12, RZ ;  /* 0x0000000c57057227 */ /* 0x000fc600078e00ff */
[----:B------:R-:W-:Y:S01]  /*1580*/  IABS R10, R226 ;  /* 0x000000e2000a7213 */ /* 0x000fe20000000000 */
[C---:B------:R-:W-:Y:S02]  /*1590*/  VIADD R221, R0.reuse, 0x1e ;  /* 0x0000001e00dd7836 */ /* 0x040fe40000000000 */
[----:B------:R-:W-:Y:S02]  /*15a0*/  IMAD.MOV R7, RZ, RZ, -R7 ;  /* 0x000000ffff077224 */ /* 0x000fe400078e0a07 */
[----:B------:R-:W-:Y:S01]  /*15b0*/  IMAD.MOV R5, RZ, RZ, -R5 ;  /* 0x000000ffff057224 */ /* 0x000fe200078e0a05 */
[----:B------:R-:W-:Y:S01]  /*15c0*/  IABS R154, R221 ;  /* 0x000000dd009a7213 */ /* 0x000fe20000000000 */
[----:B------:R-:W-:Y:S02]  /*15d0*/  IMAD R156, R77, R7, R156 ;  /* 0x000000074d9c7224 */ /* 0x000fe400078e029c */
[----:B------:R-:W-:Y:S02]  /*15e0*/  VIADD R230, R0, 0x24 ;  /* 0x0000002400e67836 */ /* 0x000fe40000000000 */
[----:B------:R-:W-:-:S04]  /*15f0*/  IMAD.HI.U32 R7, R87, R152, RZ ;  /* 0x0000009857077227 */ /* 0x000fc800078e00ff */
[----:B------:R-:W-:Y:S01]  /*1600*/  IMAD R91, R77, R5, R12 ;  /* 0x000000054d5b7224 */ /* 0x000fe200078e020c */
[----:B------:R-:W-:Y:S01]  /*1610*/  IABS R12, R230 ;  /* 0x000000e6000c7213 */ /* 0x000fe20000000000 */
[----:B------:R-:W-:Y:S02]  /*1620*/  @!P1 IMAD.IADD R3, R3, 0x1, -R2 ;  /* 0x0000000103039824 */ /* 0x000fe400078e0a02 */
[----:B------:R-:W-:-:S03]  /*1630*/  IMAD.HI.U32 R5, R87, R10, RZ ;  /* 0x0000000a57057227 */ /* 0x000fc600078e00ff */
[----:B------:R-:W-:Y:S01]  /*1640*/  ISETP.GT.U32.AND P1, PT, R2, R3, PT ;  /* 0x000000030200720c */ /* 0x000fe20003f24070 */
[C---:B------:R-:W-:Y:S02]  /*1650*/  VIADD R229, R0.reuse, 0x23 ;  /* 0x0000002300e57836 */ /* 0x040fe40000000000 */
[----:B------:R-:W-:Y:S02]  /*1660*/  VIADD R240, R0, 0x2e ;  /* 0x0000002e00f07836 */ /* 0x000fe40000000000 */
[----:B------:R-:W-:Y:S01]  /*1670*/  IMAD.HI.U32 R6, R87, R154, RZ ;  /* 0x0000009a57067227 */ /* 0x000fe200078e00ff */
[----:B------:R-:W-:Y:S02]  /*1680*/  IABS R96, R229 ;  /* 0x000000e500607213 */ /* 0x000fe40000000000 */
[----:B------:R-:W-:Y:S01]  /*1690*/  IABS R144, R240 ;  /* 0x000000f000907213 */ /* 0x000fe20000000000 */
[----:B------:R-:W-:Y:S02]  /*16a0*/  IMAD.MOV R7, RZ, RZ, -R7 ;  /* 0x000000ffff077224 */ /* 0x000fe400078e0a07 */
[----:B------:R-:W-:-:S02]  /*16b0*/  IMAD.MOV R5, RZ, RZ, -R5 ;  /* 0x000000ffff057224 */ /* 0x000fc400078e0a05 */
[C---:B------:R-:W-:Y:S02]  /*16c0*/  VIADD R234, R0.reuse, 0x27 ;  /* 0x0000002700ea7836 */ /* 0x040fe40000000000 */
[----:B------:R-:W-:Y:S02]  /*16d0*/  IMAD.MOV R6, RZ, RZ, -R6 ;  /* 0x000000ffff067224 */ /* 0x000fe400078e0a06 */
[----:B------:R-:W-:Y:S02]  /*16e0*/  IMAD R152, R77, R7, R152 ;  /* 0x000000074d987224 */ /* 0x000fe400078e0298 */
[----:B------:R-:W-:Y:S02]  /*16f0*/  VIADD R236, R0, 0x2a ;  /* 0x0000002a00ec7836 */ /* 0x000fe40000000000 */
[----:B------:R-:W-:-:S03]  /*1700*/  IMAD.HI.U32 R7, R87, R12, RZ ;  /* 0x0000000c57077227 */ /* 0x000fc600078e00ff */
[----:B------:R-:W-:Y:S01]  /*1710*/  IABS R148, R236 ;  /* 0x000000ec00947213 */ /* 0x000fe20000000000 */
[C---:B------:R-:W-:Y:S01]  /*1720*/  IMAD R93, R77.reuse, R5, R10 ;  /* 0x000000054d5d7224 */ /* 0x040fe200078e020a */
[----:B------:R-:W-:Y:S01]  /*1730*/  IABS R10, R234 ;  /* 0x000000ea000a7213 */ /* 0x000fe20000000000 */
[----:B------:R-:W-:Y:S02]  /*1740*/  IMAD R154, R77, R6, R154 ;  /* 0x000000064d9a7224 */ /* 0x000fe400078e029a */
[----:B------:R-:W-:Y:S02]  /*1750*/  VIADD R235, R0, 0x28 ;  /* 0x0000002800eb7836 */ /* 0x000fe40000000000 */
[----:B------:R-:W-:-:S03]  /*1760*/  IMAD.HI.U32 R6, R87, R96, RZ ;  /* 0x0000006057067227 */ /* 0x000fc600078e00ff */
[----:B------:R-:W-:Y:S01]  /*1770*/  IABS R98, R235 ;  /* 0x000000eb00627213 */ /* 0x000fe20000000000 */
[----:B------:R-:W-:Y:S02]  /*1780*/  IMAD.MOV R7, RZ, RZ, -R7 ;  /* 0x000000ffff077224 */ /* 0x000fe400078e0a07 */
[----:B------:R-:W-:Y:S02]  /*1790*/  VIADD R237, R0, 0x29 ;  /* 0x0000002900ed7836 */ /* 0x000fe40000000000 */
[----:B------:R-:W-:-:S04]  /*17a0*/  IMAD.HI.U32 R8, R87, R144, RZ ;  /* 0x0000009057087227 */ /* 0x000fc800078e00ff */
[----:B------:R-:W-:Y:S02]  /*17b0*/  VIADD R238, R0, 0x2b ;  /* 0x0000002b00ee7836 */ /* 0x000fe40000000000 */
[----:B------:R-:W-:-:S03]  /*17c0*/  IMAD.HI.U32 R5, R87, R10, RZ ;  /* 0x0000000a57057227 */ /* 0x000fc600078e00ff */
[----:B------:R-:W-:Y:S01]  /*17d0*/  IABS R146, R238 ;  /* 0x000000ee00927213 */ /* 0x000fe20000000000 */
[----:B------:R-:W-:Y:S02]  /*17e0*/  IMAD.MOV R6, RZ, RZ, -R6 ;  /* 0x000000ffff067224 */ /* 0x000fe400078e0a06 */
[----:B------:R-:W-:Y:S01]  /*17f0*/  IMAD R149, R77, R7, R12 ;  /* 0x000000074d957224 */ /* 0x000fe200078e020c */
[----:B------:R-:W-:Y:S01]  /*1800*/  IABS R12, R237 ;  /* 0x000000ed000c7213 */ /* 0x000fe20000000000 */
[----:B------:R-:W-:Y:S02]  /*1810*/  IMAD.MOV R8, RZ, RZ, -R8 ;  /* 0x000000ffff087224 */ /* 0x000fe400078e0a08 */
[----:B------:R-:W-:Y:S02]  /*1820*/  VIADD R243, R0, 0x30 ;  /* 0x0000003000f37836 */ /* 0x000fe40000000000 */
[----:B------:R-:W-:-:S04]  /*1830*/  IMAD.HI.U32 R4, R87, R148, RZ ;  /* 0x0000009457047227 */ /* 0x000fc800078e00ff */
[----:B------:R-:W-:Y:S01]  /*1840*/  @!P1 IMAD.IADD R3, R3, 0x1, -R2 ;  /* 0x0000000103039824 */ /* 0x000fe200078e0a02 */
[----:B------:R-:W-:Y:S01]  /*1850*/  ISETP.NE.AND P1, PT, R100, RZ, PT ;  /* 0x000000ff6400720c */ /* 0x000fe20003f25270 */
[----:B------:R-:W-:Y:S02]  /*1860*/  IMAD.MOV R5, RZ, RZ, -R5 ;  /* 0x000000ffff057224 */ /* 0x000fe400078e0a05 */
[C---:B------:R-:W-:Y:S02]  /*1870*/  IMAD R96, R77.reuse, R6, R96 ;  /* 0x000000064d607224 */ /* 0x040fe400078e0260 */
[----:B------:R-:W-:Y:S02]  /*1880*/  VIADD R239, R0, 0x2c ;  /* 0x0000002c00ef7836 */ /* 0x000fe40000000000 */
[----:B------:R-:W-:Y:S01]  /*1890*/  IMAD R144, R77, R8, R144 ;  /* 0x000000084d907224 */ /* 0x000fe200078e0290 */
[----:B------:R-:W-:Y:S01]  /*18a0*/  IABS R8, R243 ;  /* 0x000000f300087213 */ /* 0x000fe20000000000 */
[----:B------:R-:W-:-:S04]  /*18b0*/  IMAD.HI.U32 R6, R87, R98, RZ ;  /* 0x0000006257067227 */ /* 0x000fc800078e00ff */
[----:B------:R-:W-:Y:S02]  /*18c0*/  IMAD.MOV R4, RZ, RZ, -R4 ;  /* 0x000000ffff047224 */ /* 0x000fe400078e0a04 */
[----:B------:R-:W-:-:S04]  /*18d0*/  IMAD.HI.U32 R7, R87, R12, RZ ;  /* 0x0000000c57077227 */ /* 0x000fc800078e00ff */
[----:B------:R-:W-:Y:S01]  /*18e0*/  IMAD R97, R77, R5, R10 ;  /* 0x000000054d617224 */ /* 0x000fe200078e020a */
[----:B------:R-:W-:Y:S01]  /*18f0*/  IABS R10, R239 ;  /* 0x000000ef000a7213 */ /* 0x000fe20000000000 */
[----:B------:R-:W-:Y:S02]  /*1900*/  VIADD R245, R0, 0x31 ;  /* 0x0000003100f57836 */ /* 0x000fe40000000000 */
[----:B------:R-:W-:-:S03]  /*1910*/  IMAD.HI.U32 R5, R87, R146, RZ ;  /* 0x0000009257057227 */ /* 0x000fc600078e00ff */
[----:B------:R-:W-:Y:S01]  /*1920*/  IABS R142, R245 ;  /* 0x000000f5008e7213 */ /* 0x000fe20000000000 */
[----:B------:R-:W-:Y:S02]  /*1930*/  IMAD.MOV R6, RZ, RZ, -R6 ;  /* 0x000000ffff067224 */ /* 0x000fe400078e0a06 */
[----:B------:R-:W-:Y:S02]  /*1940*/  IMAD R148, R77, R4, R148 ;  /* 0x000000044d947224 */ /* 0x000fe400078e0294 */
[----:B------:R-:W-:Y:S02]  /*1950*/  IMAD.MOV R7, RZ, RZ, -R7 ;  /* 0x000000ffff077224 */ /* 0x000fe400078e0a07 */
[----:B------:R-:W-:Y:S02]  /*1960*/  VIADD R241, R0, 0x2d ;  /* 0x0000002d00f17836 */ /* 0x000fe40000000000 */
[----:B------:R-:W-:-:S04]  /*1970*/  IMAD.HI.U32 R4, R87, R8, RZ ;  /* 0x0000000857047227 */ /* 0x000fc800078e00ff */
[----:B------:R-:W-:Y:S02]  /*1980*/  IMAD.MOV R5, RZ, RZ, -R5 ;  /* 0x000000ffff057224 */ /* 0x000fe400078e0a05 */
[C---:B------:R-:W-:Y:S02]  /*1990*/  IMAD R98, R77.reuse, R6, R98 ;  /* 0x000000064d627224 */ /* 0x040fe400078e0262 */
[----:B------:R-:W-:Y:S01]  /*19a0*/  IMAD R147, R77, R7, R12 ;  /* 0x000000074d937224 */ /* 0x000fe200078e020c */
[----:B------:R-:W-:Y:S01]  /*19b0*/  IABS R12, R241 ;  /* 0x000000f1000c7213 */ /* 0x000fe20000000000 */
[----:B------:R-:W-:-:S04]  /*19c0*/  IMAD.HI.U32 R6, R87, R10, RZ ;  /* 0x0000000a57067227 */ /* 0x000fc800078e00ff */
[----:B------:R-:W-:Y:S02]  /*19d0*/  VIADD R242, R0, 0x2f ;  /* 0x0000002f00f27836 */ /* 0x000fe40000000000 */
[----:B------:R-:W-:Y:S02]  /*19e0*/  IMAD.MOV R4, RZ, RZ, -R4 ;  /* 0x000000ffff047224 */ /* 0x000fe400078e0a04 */
[----:B------:R-:W-:Y:S01]  /*19f0*/  @!P2 IMAD.MOV R3, RZ, RZ, -R3 ;  /* 0x000000ffff03a224 */ /* 0x000fe200078e0a03 */
[----:B------:R-:W-:Y:S01]  /*1a00*/  @!P1 LOP3.LUT R3, RZ, R100, RZ, 0x33, !PT ;  /* 0x00000064ff039212 */ /* 0x000fe200078e33ff */
[----:B------:R-:W-:Y:S01]  /*1a10*/  IMAD R146, R77, R5, R146 ;  /* 0x000000054d927224 */ /* 0x000fe200078e0292 */
[----:B------:R-:W-:Y:S01]  /*1a20*/  SHF.R.U32.HI R100, RZ, 0x6, R13 ;  /* 0x00000006ff647819 */ /* 0x000fe2000001160d */
[----:B------:R-:W-:Y:S01]  /*1a30*/  IMAD.HI.U32 R5, R87, R142, RZ ;  /* 0x0000008e57057227 */ /* 0x000fe200078e00ff */
[----:B------:R-:W-:Y:S02]  /*1a40*/  IABS R140, R242 ;  /* 0x000000f2008c7213 */ /* 0x000fe40000000000 */
[----:B------:R-:W-:Y:S01]  /*1a50*/  SGXT.U32 R100, R100, 0x1 ;  /* 0x000000016464781a */ /* 0x000fe20000000000 */
[----:B------:R-:W-:Y:S01]  /*1a60*/  IMAD.MOV R6, RZ, RZ, -R6 ;  /* 0x000000ffff067224 */ /* 0x000fe200078e0a06 */
[----:B------:R-:W-:Y:S01]  /*1a70*/  PLOP3.LUT P2, PT, PT, PT, UP1, 0x80, 0x8 ;  /* 0x000000000008781c */ /* 0x000fe20003f4f018 */
[----:B------:R-:W-:-:S02]  /*1a80*/  VIADD R244, R0, 0x32 ;  /* 0x0000003200f47836 */ /* 0x000fc40000000000 */
[----:B------:R-:W-:Y:S01]  /*1a90*/  IMAD R141, R77, R4, R8 ;  /* 0x000000044d8d7224 */ /* 0x000fe200078e0208 */
[----:B------:R-:W-:Y:S01]  /*1aa0*/  PRMT R4, RZ, 0x7610, R4 ;  /* 0x00007610ff047816 */ /* 0x000fe20000000004 */
[----:B------:R-:W-:-:S04]  /*1ab0*/  IMAD.HI.U32 R7, R87, R12, RZ ;  /* 0x0000000c57077227 */ /* 0x000fc800078e00ff */
[----:B------:R-:W-:Y:S01]  /*1ac0*/  IMAD.MOV R5, RZ, RZ, -R5 ;  /* 0x000000ffff057224 */ /* 0x000fe200078e0a05 */
[----:B------:R0:W-:Y:S01]  /*1ad0*/  STL.S16 [R1+0x90], R4 ;  /* 0x0000900401007387 */ /* 0x0001e20000100600 */
[----:B------:R-:W-:Y:S01]  /*1ae0*/  IMAD R99, R77, R6, R10 ;  /* 0x000000064d637224 */ /* 0x000fe200078e020a */
[----:B------:R-:W-:Y:S01]  /*1af0*/  IABS R10, R244 ;  /* 0x000000f4000a7213 */ /* 0x000fe20000000000 */
[----:B------:R-:W-:Y:S02]  /*1b00*/  IMAD.MOV R7, RZ, RZ, -R7 ;  /* 0x000000ffff077224 */ /* 0x000fe400078e0a07 */
[----:B------:R-:W-:-:S04]  /*1b10*/  IMAD.HI.U32 R2, R87, R140, RZ ;  /* 0x0000008c57027227 */ /* 0x000fc800078e00ff */
[C---:B------:R-:W-:Y:S02]  /*1b20*/  IMAD R142, R77.reuse, R5, R142 ;  /* 0x000000054d8e7224 */ /* 0x040fe400078e028e */
[----:B------:R-:W-:Y:S02]  /*1b30*/  IMAD.U32 R5, RZ, RZ, UR12 ;  /* 0x0000000cff057e24 */ /* 0x000fe4000f8e00ff */
[----:B0-----:R-:W-:Y:S02]  /*1b40*/  IMAD R4, R100, UR12, RZ ;  /* 0x0000000c64047c24 */ /* 0x001fe4000f8e02ff */
[----:B------:R-:W-:Y:S02]  /*1b50*/  IMAD R145, R77, R7, R12 ;  /* 0x000000074d917224 */ /* 0x000fe400078e020c */
[----:B------:R-:W-:-:S04]  /*1b60*/  IMAD.HI.U32 R6, R87, R10, RZ ;  /* 0x0000000a57067227 */ /* 0x000fc800078e00ff */
[----:B------:R-:W-:Y:S02]  /*1b70*/  IMAD.MOV R2, RZ, RZ, -R2 ;  /* 0x000000ffff027224 */ /* 0x000fe400078e0a02 */
[----:B------:R-:W-:Y:S02]  /*1b80*/  IMAD.U32 R7, RZ, RZ, UR12 ;  /* 0x0000000cff077e24 */ /* 0x000fe4000f8e00ff */
[----:B------:R-:W-:Y:S02]  /*1b90*/  IMAD R30, R5, 0x2, R4 ;  /* 0x00000002051e7824 */ /* 0x000fe400078e0204 */
[----:B------:R-:W-:Y:S02]  /*1ba0*/  IMAD.MOV R6, RZ, RZ, -R6 ;  /* 0x000000ffff067224 */ /* 0x000fe400078e0a06 */
[----:B------:R-:W-:Y:S01]  /*1bb0*/  IMAD R140, R77, R2, R140 ;  /* 0x000000024d8c7224 */ /* 0x000fe200078e028c */
[----:B------:R-:W-:Y:S01]  /*1bc0*/  LOP3.LUT R2, R13, 0x7f, RZ, 0xc0, !PT ;  /* 0x0000007f0d027812 */ /* 0x000fe200078ec0ff */
[----:B------:R-:W-:-:S02]  /*1bd0*/  IMAD.U32 R9, RZ, RZ, UR12 ;  /* 0x0000000cff097e24 */ /* 0x000fc4000f8e00ff */
[----:B------:R-:W-:Y:S01]  /*1be0*/  IMAD R56, R7, 0x2, R30 ;  /* 0x0000000207387824 */ /* 0x000fe200078e021e */
[----:B------:R-:W-:Y:S01]  /*1bf0*/  ISETP.NE.U32.AND P1, PT, R2, RZ, PT ;  /* 0x000000ff0200720c */ /* 0x000fe20003f25070 */
[--C-:B------:R-:W-:Y:S01]  /*1c00*/  IMAD R143, R77, R6, R10.reuse ;  /* 0x000000064d8f7224 */ /* 0x100fe200078e020a */
[----:B------:R-:W-:Y:S01]  /*1c10*/  PRMT R10, RZ, 0x7610, R10 ;  /* 0x00007610ff0a7816 */ /* 0x000fe2000000000a */
[----:B------:R-:W-:Y:S01]  /*1c20*/  IMAD.U32 R11, RZ, RZ, UR12 ;  /* 0x0000000cff0b7e24 */ /* 0x000fe2000f8e00ff */
[----:B------:R-:W-:Y:S01]  /*1c30*/  LOP3.LUT R6, R100, 0x8, RZ, 0xfc, !PT ;  /* 0x0000000864067812 */ /* 0x000fe200078efcff */
[----:B------:R-:W-:Y:S02]  /*1c40*/  IMAD.U32 R8, RZ, RZ, UR12 ;  /* 0x0000000cff087e24 */ /* 0x000fe4000f8e00ff */
[----:B------:R-:W-:Y:S02]  /*1c50*/  IMAD.U32 R13, RZ, RZ, UR12 ;  /* 0x0000000cff0d7e24 */ /* 0x000fe4000f8e00ff */
[----:B------:R-:W-:Y:S01]  /*1c60*/  IMAD R78, R9, 0x2, R56 ;  /* 0x00000002094e7824 */ /* 0x000fe200078e0238 */
[----:B------:R-:W-:Y:S06]  /*1c70*/  BRA.U UP0, `(.L_x_5) ;  /* 0x0000000100187547 */ /* 0x000fec000b800000 */
[----:B------:R-:W-:Y:S01]  /*1c80*/  ELECT P3, URZ, PT ;  /* 0x0000000000ff782f */ /* 0x000fe20003860000 */
[----:B------:R-:W-:Y:S01]  /*1c90*/  IMAD.MOV.U32 R2, RZ, RZ, 0x1 ;  /* 0x00000001ff027424 */ /* 0x000fe200078e00ff */
[----:B------:R-:W-:Y:S01]  /*1ca0*/  UMOV UR4, 0x40 ;  /* 0x0000004000047882 */ /* 0x000fe20000000000 */
[----:B------:R-:W-:Y:S01]  /*1cb0*/  UVIRTCOUNT.DEALLOC.SMPOOL 0x80 ;  /* 0x000000800000784c */ /* 0x000fe20000000000 */
[----:B------:R-:W-:-:S09]  /*1cc0*/  ULEA UR4, UR5, UR4, 0x18 ;  /* 0x0000000405047291 */ /* 0x000fd2000f8ec0ff */
[----:B------:R0:W-:Y:S03]  /*1cd0*/  @P3 STS.U8 [UR4], R2 ;  /* 0x00000002ff003988 */ /* 0x0001e60008000004 */
.L_x_5:
[----:B------:R1:W-:Y:S01]  /*1ce0*/  STL [R1+0x1c0], R241 ;  /* 0x0001c0f101007387 */ /* 0x0003e20000100800 */
[----:B------:R-:W-:-:S03]  /*1cf0*/  IMAD.MOV.U32 R190, RZ, RZ, R10 ;  /* 0x000000ffffbe7224 */ /* 0x000fc600078e000a */
[----:B------:R-:W-:Y:S04]  /*1d00*/  STL [R1+0x1bc], R240 ;  /* 0x0001bcf001007387 */ /* 0x000fe80000100800 */
[----:B-1----:R-:W2:Y:S01]  /*1d10*/  LDL.LU R241, [R1+0x90] ;  /* 0x0000900001f17983 */ /* 0x002ea20000300800 */
[----:B------:R-:W-:Y:S01]  /*1d20*/  VOTEU.ALL UP2, P1 ;  /* 0x0000000000ff7886 */ /* 0x000fe20000840000 */
[----:B------:R-:W-:Y:S01]  /*1d30*/  VOTEU.ALL UP3, P1 ;  /* 0x0000000000ff7886 */ /* 0x000fe20000860000 */
[----:B------:R-:W-:Y:S01]  /*1d40*/  IMAD R5, R11, 0x2, R78 ;  /* 0x000000020b057824 */ /* 0x000fe200078e024e */
[----:B------:R-:W-:Y:S01]  /*1d50*/  STTM.16dp32bit_t0_t15.x32 tmem[UR10], RZ ;  /* 0x000000ff000079ed */ /* 0x000fe20008a8000a */
[----:B------:R-:W-:Y:S01]  /*1d60*/  STTM.16dp32bit_t16_t31.x32 tmem[UR10+0x20], RZ ;  /* 0x000020ff000079ed */ /* 0x000fe20008aa000a */
[----:B------:R-:W1:Y:S01]  /*1d70*/  FENCE.VIEW.ASYNC.T ;  /* 0x00000000000073c6 */ /* 0x000e620000000200 */
[----:B------:R-:W-:-:S04]  /*1d80*/  @!UP2 UIADD3 UR4, UPT, UPT, -UR7, 0x100000, URZ ;  /* 0x001000000704a890 */ /* 0x000fc8000fffe1ff */
[----:B------:R-:W-:Y:S02]  /*1d90*/  @!UP2 USHF.L.U32 UR5, UR4, 0xb, URZ ;  /* 0x0000000b0405a899 */ /* 0x000fe400080006ff */
[----:B------:R-:W-:Y:S01]  /*1da0*/  @!UP2 USHF.L.U32 UR4, UR4, 0x1, URZ ;  /* 0x000000010404a899 */ /* 0x000fe200080006ff */
[----:B-1----:R-:W-:Y:S01]  /*1db0*/  BAR.SYNC.DEFER_BLOCKING 0x0 ;  /* 0x0000000000007b1d */ /* 0x002fe20000010000 */
[----:B------:R-:W-:Y:S01]  /*1dc0*/  IMAD R136, R3, UR14, RZ ;  /* 0x0000000e03887c24 */ /* 0x000fe2000f8e02ff */
[----:B------:R-:W-:Y:S01]  /*1dd0*/  ISETP.LT.AND P2, PT, R6, UR22, P2 ;  /* 0x0000001606007c0c */ /* 0x000fe20009741270 */
[----:B------:R-:W-:-:S03]  /*1de0*/  IMAD R32, R32, 0x2, R5 ;  /* 0x0000000220207824 */ /* 0x000fc600078e0205 */
[C---:B------:R-:W-:Y:S01]  /*1df0*/  IADD3 R137, P3, PT, R136.reuse, UR16, RZ ;  /* 0x0000001088897c10 */ /* 0x040fe2000ff7e0ff */
[----:B------:R-:W-:Y:S02]  /*1e00*/  IMAD R59, R59, 0x2, R32 ;  /* 0x000000023b3b7824 */ /* 0x000fe400078e0220 */
[----:B------:R-:W-:Y:S01]  /*1e10*/  IMAD.U32 R9, RZ, RZ, UR12 ;  /* 0x0000000cff097e24 */ /* 0x000fe2000f8e00ff */
[----:B------:R-:W-:Y:S01]  /*1e20*/  LEA.HI.X.SX32 R136, R136, UR17, 0x1, P3 ;  /* 0x0000001188887c11 */ /* 0x000fe200098f0eff */
[----:B------:R-:W-:Y:S01]  /*1e30*/  IMAD R8, R8, 0x4, R59 ;  /* 0x0000000408087824 */ /* 0x000fe200078e023b */
[CC--:B0-----:R-:W-:Y:S01]  /*1e40*/  IADD3 R2, P3, PT, R4.reuse, R137.reuse, RZ ;  /* 0x0000008904027210 */ /* 0x0c1fe20007f7e0ff */
[----:B------:R-:W-:Y:S01]  /*1e50*/  IMAD.U32 R11, RZ, RZ, UR12 ;  /* 0x0000000cff0b7e24 */ /* 0x000fe2000f8e00ff */
[C---:B------:R-:W-:Y:S01]  /*1e60*/  IADD3 R3, P4, PT, R5.reuse, R137, RZ ;  /* 0x0000008905037210 */ /* 0x040fe20007f9e0ff */
[----:B------:R-:W-:Y:S01]  /*1e70*/  IMAD.U32 R10, RZ, RZ, UR12 ;  /* 0x0000000cff0a7e24 */ /* 0x000fe2000f8e00ff */
[-C--:B------:R-:W-:Y:S01]  /*1e80*/  LEA.HI.X.SX32 R4, R4, R136.reuse, 0x1, P3 ;  /* 0x0000008804047211 */ /* 0x080fe200018f0eff */
[----:B------:R-:W-:Y:S01]  /*1e90*/  IMAD.U32 R62, RZ, RZ, UR12 ;  /* 0x0000000cff3e7e24 */ /* 0x000fe2000f8e00ff */
[----:B------:R-:W-:-:S02]  /*1ea0*/  LEA.HI.X.SX32 R5, R5, R136, 0x1, P4 ;  /* 0x0000008805057211 */ /* 0x000fc400020f0eff */
[C---:B------:R-:W-:Y:S02]  /*1eb0*/  LOP3.LUT R14, R100.reuse, 0x10, RZ, 0xfc, !PT ;  /* 0x00000010640e7812 */ /* 0x040fe400078efcff */
[----:B------:R-:W-:Y:S01]  /*1ec0*/  LOP3.LUT R12, R100, 0x18, RZ, 0xfc, !PT ;  /* 0x00000018640c7812 */ /* 0x000fe200078efcff */
[----:B------:R-:W-:Y:S01]  /*1ed0*/  IMAD.U32 R65, RZ, RZ, UR12 ;  /* 0x0000000cff417e24 */ /* 0x000fe2000f8e00ff */
[----:B------:R-:W0:Y:S02]  /*1ee0*/  FENCE.VIEW.ASYNC.S ;  /* 0x00000000000073c6 */ /* 0x000e240000000000 */
[----:B0-----:R0:W1:Y:S01]  /*1ef0*/  @!UP3 SYNCS.EXCH.64 URZ, [UR6], UR4 ;  /* 0x0000000406ffb5b2 */ /* 0x0010620008000100 */
[----:B------:R-:W-:Y:S01]  /*1f00*/  IMAD R34, R13, 0x2, R8 ;  /* 0x000000020d227824 */ /* 0x000fe200078e0208 */
[----:B------:R3:W-:Y:S01]  /*1f10*/  STL [R1+0x1b8], R242 ;  /* 0x0001b8f201007387 */ /* 0x0007e20000100800 */
[----:B------:R-:W-:Y:S02]  /*1f20*/  @P0 IMAD.MOV.U32 R6, RZ, RZ, R2 ;  /* 0x000000ffff060224 */ /* 0x000fe400078e0002 */
[----:B------:R-:W-:Y:S01]  /*1f30*/  IMAD R58, R9, 0x2, R34 ;  /* 0x00000002093a7824 */ /* 0x000fe200078e0222 */
[----:B------:R4:W-:Y:S01]  /*1f40*/  STL [R1+0x1b4], R243 ;  /* 0x0001b4f301007387 */ /* 0x0009e20000100800 */
[----:B------:R-:W-:Y:S01]  /*1f50*/  @P0 IMAD.MOV.U32 R7, RZ, RZ, R4 ;  /* 0x000000ffff070224 */ /* 0x000fe200078e0004 */
[----:B-1----:R-:W-:Y:S01]  /*1f60*/  BAR.SYNC.DEFER_BLOCKING 0x0 ;  /* 0x0000000000007b1d */ /* 0x002fe20000010000 */
[----:B------:R-:W-:-:S04]  /*1f70*/  IMAD R80, R11, 0x2, R58 ;  /* 0x000000020b507824 */ /* 0x000fc800078e023a */
[----:B------:R-:W-:Y:S02]  /*1f80*/  IMAD R9, R9, 0x2, R80 ;  /* 0x0000000209097824 */ /* 0x000fe400078e0250 */
[----:B------:R-:W-:Y:S01]  /*1f90*/  IMAD.U32 R13, RZ, RZ, UR12 ;  /* 0x0000000cff0d7e24 */ /* 0x000fe2000f8e00ff */
[----:B---3--:R-:W-:Y:S01]  /*1fa0*/  PRMT R242, RZ, 0x7610, R242 ;  /* 0x00007610fff27816 */ /* 0x008fe200000000f2 */
[----:B------:R-:W-:Y:S02]  /*1fb0*/  IMAD R35, R10, 0x2, R9 ;  /* 0x000000020a237824 */ /* 0x000fe400078e0209 */
[----:B------:R-:W-:Y:S01]  /*1fc0*/  IMAD.U32 R82, RZ, RZ, UR12 ;  /* 0x0000000cff527e24 */ /* 0x000fe2000f8e00ff */
[----:B----4-:R-:W-:Y:S01]  /*1fd0*/  PRMT R243, RZ, 0x7610, R243 ;  /* 0x00007610fff37816 */ /* 0x010fe200000000f3 */
[----:B------:R-:W-:Y:S02]  /*1fe0*/  IMAD R62, R62, 0x2, R35 ;  /* 0x000000023e3e7824 */ /* 0x000fe400078e0223 */
[----:B------:R-:W-:Y:S01]  /*1ff0*/  IMAD.U32 R40, RZ, RZ, UR12 ;  /* 0x0000000cff287e24 */ /* 0x000fe2000f8e00ff */
[----:B------:R-:W-:Y:S01]  /*2000*/  LOP3.LUT R15, R100, 0x20, RZ, 0xfc, !PT ;  /* 0x00000020640f7812 */ /* 0x000fe200078efcff */
[----:B------:R-:W-:Y:S01]  /*2010*/  IMAD.U32 R41, RZ, RZ, UR12 ;  /* 0x0000000cff297e24 */ /* 0x000fe2000f8e00ff */
[----:B------:R-:W-:Y:S01]  /*2020*/  STL [R1+0x1b0], R245 ;  /* 0x0001b0f501007387 */ /* 0x000fe20000100800 */
[----:B------:R-:W-:-:S02]  /*2030*/  IMAD.U32 R66, RZ, RZ, UR12 ;  /* 0x0000000cff427e24 */ /* 0x000fc4000f8e00ff */
[----:B------:R-:W-:Y:S01]  /*2040*/  IMAD.U32 R17, RZ, RZ, UR12 ;  /* 0x0000000cff117e24 */ /* 0x000fe2000f8e00ff */
[----:B------:R-:W-:Y:S04]  /*2050*/  STL [R1+0x1ac], R244 ;  /* 0x0001acf401007387 */ /* 0x000fe80000100800 */
[----:B------:R1:W3:Y:S01]  /*2060*/  @P0 LDG.E.U8 R190, desc[UR20][R6.64] ;  /* 0x0000001406be0981 */ /* 0x0002e2000c1e1100 */
[----:B------:R-:W-:-:S03]  /*2070*/  PLOP3.LUT P0, PT, PT, PT, UP1, 0x80, 0x8 ;  /* 0x000000000008781c */ /* 0x000fc60003f0f018 */
[----:B------:R4:W-:Y:S01]  /*2080*/  STL [R1+0x1a8], R101 ;  /* 0x0001a86501007387 */ /* 0x0009e20000100800 */
[----:B-1----:R-:W-:Y:S02]  /*2090*/  @P2 IMAD.MOV.U32 R6, RZ, RZ, R3 ;  /* 0x000000ffff062224 */ /* 0x002fe400078e0003 */
[----:B------:R-:W-:Y:S01]  /*20a0*/  @P2 IMAD.MOV.U32 R7, RZ, RZ, R5 ;  /* 0x000000ffff072224 */ /* 0x000fe200078e0005 */
[----:B------:R-:W-:Y:S01]  /*20b0*/  ISETP.LT.AND P0, PT, R14, UR22, P0 ;  /* 0x000000160e007c0c */ /* 0x000fe20008701270 */
[----:B------:R-:W-:Y:S01]  /*20c0*/  IMAD.U32 R19, RZ, RZ, UR12 ;  /* 0x0000000cff137e24 */ /* 0x000fe2000f8e00ff */
[C---:B------:R-:W-:Y:S01]  /*20d0*/  LOP3.LUT R14, R100.reuse, 0x28, RZ, 0xfc, !PT ;  /* 0x00000028640e7812 */ /* 0x040fe200078efcff */
[----:B------:R-:W-:Y:S01]  /*20e0*/  IMAD.U32 R48, RZ, RZ, UR12 ;  /* 0x0000000cff307e24 */ /* 0x000fe2000f8e00ff */
[----:B----4-:R-:W-:Y:S02]  /*20f0*/  PRMT R101, RZ, 0x7610, R101 ;  /* 0x00007610ff657816 */ /* 0x010fe40000000065 */
[----:B------:R-:W-:Y:S01]  /*2100*/  LOP3.LUT R20, R100, 0x30, RZ, 0xfc, !PT ;  /* 0x0000003064147812 */ /* 0x000fe200078efcff */
[----:B------:R-:W-:Y:S01]  /*2110*/  IMAD.U32 R69, RZ, RZ, UR12 ;  /* 0x0000000cff457e24 */ /* 0x000fe2000f8e00ff */
[----:B------:R-:W-:-:S02]  /*2120*/  PRMT R244, RZ, 0x7610, R244 ;  /* 0x00007610fff47816 */ /* 0x000fc400000000f4 */
[C---:B------:R-:W-:Y:S01]  /*2130*/  LOP3.LUT R18, R100.reuse, 0x38, RZ, 0xfc, !PT ;  /* 0x0000003864127812 */ /* 0x040fe200078efcff */
[----:B------:R-:W-:Y:S01]  /*2140*/  IMAD.U32 R21, RZ, RZ, UR12 ;  /* 0x0000000cff157e24 */ /* 0x000fe2000f8e00ff */
[----:B------:R-:W-:Y:S01]  /*2150*/  PRMT R245, RZ, 0x7610, R245 ;  /* 0x00007610fff57816 */ /* 0x000fe200000000f5 */
[----:B------:R-:W-:Y:S01]  /*2160*/  IMAD.U32 R23, RZ, RZ, UR12 ;  /* 0x0000000cff177e24 */ /* 0x000fe2000f8e00ff */
[C---:B------:R-:W-:Y:S01]  /*2170*/  LOP3.LUT R25, R100.reuse, 0x40, RZ, 0xfc, !PT ;  /* 0x0000004064197812 */ /* 0x040fe200078efcff */
[----:B------:R-:W-:Y:S01]  /*2180*/  IMAD.U32 R22, RZ, RZ, UR12 ;  /* 0x0000000cff167e24 */ /* 0x000fe2000f8e00ff */
[----:B------:R-:W-:Y:S01]  /*2190*/  PRMT R240, RZ, 0x7610, R240 ;  /* 0x00007610fff07816 */ /* 0x000fe200000000f0 */
[----:B------:R-:W-:Y:S01]  /*21a0*/  IMAD.U32 R72, RZ, RZ, UR12 ;  /* 0x0000000cff487e24 */ /* 0x000fe2000f8e00ff */
[----:B------:R-:W-:Y:S01]  /*21b0*/  LOP3.LUT R24, R100, 0x48, RZ, 0xfc, !PT ;  /* 0x0000004864187812 */ /* 0x000fe200078efcff */
[----:B------:R-:W-:Y:S01]  /*21c0*/  STL [R1+0x140], R2 ;  /* 0x0001400201007387 */ /* 0x000fe20000100800 */
[----:B------:R-:W-:-:S02]  /*21d0*/  PRMT R27, RZ, 0x7610, R27 ;  /* 0x00007610ff1b7816 */ /* 0x000fc4000000001b */
[----:B------:R-:W-:Y:S01]  /*21e0*/  PRMT R26, RZ, 0x7610, R26 ;  /* 0x00007610ff1a7816 */ /* 0x000fe2000000001a */
[----:B------:R-:W-:Y:S04]  /*21f0*/  STL [R1+0x13c], R4 ;  /* 0x00013c0401007387 */ /* 0x000fe80000100800 */
[----:B--2---:R1:W2:Y:S01]  /*2200*/  @P2 LDG.E.U8 R241, desc[UR20][R6.64] ;  /* 0x0000001406f12981 */ /* 0x0042a2000c1e1100 */
[----:B------:R-:W-:-:S04]  /*2210*/  PLOP3.LUT P2, PT, PT, PT, UP1, 0x80, 0x8 ;  /* 0x000000000008781c */ /* 0x000fc80003f4f018 */
[----:B------:R-:W-:Y:S01]  /*2220*/  ISETP.LT.AND P2, PT, R12, UR22, P2 ;  /* 0x000000160c007c0c */ /* 0x000fe20009741270 */
[----:B------:R-:W-:Y:S01]  /*2230*/  IMAD R12, R11, 0x4, R62 ;  /* 0x000000040b0c7824 */ /* 0x000fe200078e023e */
[----:B-1----:R-:W-:-:S03]  /*2240*/  IADD3 R6, P3, PT, R8, R137, RZ ;  /* 0x0000008908067210 */ /* 0x002fc60007f7e0ff */
[----:B------:R-:W-:Y:S01]  /*2250*/  IMAD R42, R13, 0x2, R12 ;  /* 0x000000020d2a7824 */ /* 0x000fe200078e020c */
[C---:B------:R-:W-:Y:S02]  /*2260*/  IADD3 R7, P4, PT, R9.reuse, R137, RZ ;  /* 0x0000008909077210 */ /* 0x040fe40007f9e0ff */
[-C--:B------:R-:W-:Y:S01]  /*2270*/  LEA.HI.X.SX32 R8, R8, R136.reuse, 0x1, P3 ;  /* 0x0000008808087211 */ /* 0x080fe200018f0eff */
[----:B------:R-:W-:Y:S01]  /*2280*/  @P0 IMAD.MOV.U32 R10, RZ, RZ, R6 ;  /* 0x000000ffff0a0224 */ /* 0x000fe200078e0006 */
[----:B------:R-:W-:Y:S01]  /*2290*/  LEA.HI.X.SX32 R9, R9, R136, 0x1, P4 ;  /* 0x0000008809097211 */ /* 0x000fe200020f0eff */
[----:B------:R-:W-:Y:S02]  /*22a0*/  IMAD R65, R65, 0x2, R42 ;  /* 0x0000000241417824 */ /* 0x000fe400078e022a */
[----:B------:R-:W-:Y:S02]  /*22b0*/  @P0 IMAD.MOV.U32 R11, RZ, RZ, R8 ;  /* 0x000000ffff0b0224 */ /* 0x000fe400078e0008 */
[----:B------:R-:W-:-:S03]  /*22c0*/  IMAD R82, R82, 0x2, R65 ;  /* 0x0000000252527824 */ /* 0x000fc600078e0241 */
[----:B------:R1:W4:Y:S01]  /*22d0*/  @P0 LDG.E.U8 R242, desc[UR20][R10.64] ;  /* 0x000000140af20981 */ /* 0x000322000c1e1100 */
[----:B------:R-:W-:Y:S01]  /*22e0*/  IMAD R13, R13, 0x2, R82 ;  /* 0x000000020d0d7824 */ /* 0x000fe200078e0252 */
[----:B------:R-:W-:Y:S01]  /*22f0*/  PLOP3.LUT P0, PT, PT, PT, UP1, 0x80, 0x8 ;  /* 0x000000000008781c */ /* 0x000fe20003f0f018 */
[----:B-1----:R-:W-:Y:S02]  /*2300*/  @P2 IMAD.MOV.U32 R10, RZ, RZ, R7 ;  /* 0x000000ffff0a2224 */ /* 0x002fe400078e0007 */
[----:B------:R-:W-:Y:S02]  /*2310*/  @P2 IMAD.MOV.U32 R11, RZ, RZ, R9 ;  /* 0x000000ffff0b2224 */ /* 0x000fe400078e0009 */
[----:B------:R-:W-:-:S03]  /*2320*/  IMAD R40, R40, 0x2, R13 ;  /* 0x0000000228287824 */ /* 0x000fc600078e020d */
[----:B------:R1:W2:Y:S01]  /*2330*/  @P2 LDG.E.U8 R243, desc[UR20][R10.64] ;  /* 0x000000140af32981 */ /* 0x0002a2000c1e1100 */
[----:B------:R-:W-:Y:S01]  /*2340*/  ISETP.LT.AND P0, PT, R15, UR22, P0 ;  /* 0x000000160f007c0c */ /* 0x000fe20008701270 */
[----:B------:R-:W-:Y:S02]  /*2350*/  IMAD.U32 R15, RZ, RZ, UR12 ;  /* 0x0000000cff0f7e24 */ /* 0x000fe4000f8e00ff */
[----:B-1----:R-:W-:-:S04]  /*2360*/  IMAD.U32 R11, RZ, RZ, UR12 ;  /* 0x0000000cff0b7e24 */ /* 0x002fc8000f8e00ff */
[----:B------:R-:W-:Y:S01]  /*2370*/  IMAD R64, R11, 0x2, R40 ;  /* 0x000000020b407824 */ /* 0x000fe200078e0228 */
[----:B------:R-:W-:-:S03]  /*2380*/  PLOP3.LUT P2, PT, PT, PT, UP1, 0x80, 0x8 ;  /* 0x000000000008781c */ /* 0x000fc60003f4f018 */
[----:B------:R-:W-:Y:S01]  /*2390*/  IMAD R16, R15, 0x4, R64 ;  /* 0x000000040f107824 */ /* 0x000fe200078e0240 */
[----:B------:R-:W-:-:S03]  /*23a0*/  IADD3 R10, P3, PT, R12, R137, RZ ;  /* 0x000000890c0a7210 */ /* 0x000fc60007f7e0ff */
[----:B------:R-:W-:Y:S01]  /*23b0*/  IMAD R41, R41, 0x2, R16 ;  /* 0x0000000229297824 */ /* 0x000fe200078e0210 */
[----:B------:R-:W-:Y:S02]  /*23c0*/  ISETP.LT.AND P2, PT, R14, UR22, P2 ;  /* 0x000000160e007c0c */ /* 0x000fe40009741270 */
[-C--:B------:R-:W-:Y:S01]  /*23d0*/  LEA.HI.X.SX32 R12, R12, R136.reuse, 0x1, P3 ;  /* 0x000000880c0c7211 */ /* 0x080fe200018f0eff */
[----:B------:R-:W-:Y:S01]  /*23e0*/  IMAD R66, R66, 0x2, R41 ;  /* 0x0000000242427824 */ /* 0x000fe200078e0229 */
[----:B------:R-:W-:Y:S01]  /*23f0*/  IADD3 R11, P4, PT, R13, R137, RZ ;  /* 0x000000890d0b7210 */ /* 0x000fe20007f9e0ff */
[----:B------:R-:W-:Y:S02]  /*2400*/  @P0 IMAD.MOV.U32 R14, RZ, RZ, R10 ;  /* 0x000000ffff0e0224 */ /* 0x000fe400078e000a */
[----:B------:R-:W-:Y:S02]  /*2410*/  @P0 IMAD.MOV.U32 R15, RZ, RZ, R12 ;  /* 0x000000ffff0f0224 */ /* 0x000fe400078e000c */
[----:B------:R-:W-:Y:S01]  /*2420*/  IMAD R84, R17, 0x2, R66 ;  /* 0x0000000211547824 */ /* 0x000fe200078e0242 */
[----:B------:R-:W-:-:S02]  /*2430*/  LEA.HI.X.SX32 R13, R13, R136, 0x1, P4 ;  /* 0x000000880d0d7211 */ /* 0x000fc400020f0eff */
[----:B------:R1:W2:Y:S01]  /*2440*/  @P0 LDG.E.U8 R101, desc[UR20][R14.64] ;  /* 0x000000140e650981 */ /* 0x0002a2000c1e1100 */
[----:B------:R-:W-:Y:S01]  /*2450*/  IMAD R17, R19, 0x2, R84 ;  /* 0x0000000213117824 */ /* 0x000fe200078e0254 */
[----:B------:R-:W-:-:S03]  /*2460*/  PLOP3.LUT P0, PT, PT, PT, UP1, 0x80, 0x8 ;  /* 0x000000000008781c */ /* 0x000fc60003f0f018 */
[----:B------:R-:W-:Y:S01]  /*2470*/  IMAD R48, R48, 0x2, R17 ;  /* 0x0000000230307824 */ /* 0x000fe200078e0211 */
[----:B------:R-:W-:Y:S01]  /*2480*/  ISETP.LT.AND P0, PT, R20, UR22, P0 ;  /* 0x0000001614007c0c */ /* 0x000fe20008701270 */
[----:B-1----:R-:W-:Y:S02]  /*2490*/  @P2 IMAD.MOV.U32 R14, RZ, RZ, R11 ;  /* 0x000000ffff0e2224 */ /* 0x002fe400078e000b */
[----:B------:R-:W-:Y:S02]  /*24a0*/  @P2 IMAD.MOV.U32 R15, RZ, RZ, R13 ;  /* 0x000000ffff0f2224 */ /* 0x000fe400078e000d */
[----:B------:R-:W-:Y:S02]  /*24b0*/  IMAD.U32 R20, RZ, RZ, UR12 ;  /* 0x0000000cff147e24 */ /* 0x000fe4000f8e00ff */
[----:B------:R-:W-:Y:S01]  /*24c0*/  IMAD R69, R69, 0x2, R48 ;  /* 0x0000000245457824 */ /* 0x000fe200078e0230 */
[----:B------:R1:W2:Y:S01]  /*24d0*/  @P2 LDG.E.U8 R244, desc[UR20][R14.64] ;  /* 0x000000140ef42981 */ /* 0x0002a2000c1e1100 */
[----:B------:R-:W-:-:S02]  /*24e0*/  PLOP3.LUT P2, PT, PT, PT, UP1, 0x80, 0x8 ;  /* 0x000000000008781c */ /* 0x000fc40003f4f018 */
[----:B------:R-:W-:Y:S02]  /*24f0*/  IMAD R20, R20, 0x4, R69 ;  /* 0x0000000414147824 */ /* 0x000fe400078e0245 */
[----:B------:R-:W-:Y:S02]  /*2500*/  ISETP.LT.AND P2, PT, R18, UR22, P2 ;  /* 0x0000001612007c0c */ /* 0x000fe40009741270 */
[----:B-1----:R-:W-:Y:S01]  /*2510*/  IADD3 R14, P3, PT, R16, R137, RZ ;  /* 0x00000089100e7210 */ /* 0x002fe20007f7e0ff */
[----:B------:R-:W-:-:S03]  /*2520*/  IMAD R46, R21, 0x2, R20 ;  /* 0x00000002152e7824 */ /* 0x000fc600078e0214 */
[-C--:B------:R-:W-:Y:S01]  /*2530*/  LEA.HI.X.SX32 R16, R16, R136.reuse, 0x1, P3 ;  /* 0x0000008810107211 */ /* 0x080fe200018f0eff */
[----:B------:R-:W-:Y:S01]  /*2540*/  @P0 IMAD.MOV.U32 R18, RZ, RZ, R14 ;  /* 0x000000ffff120224 */ /* 0x000fe200078e000e */
[----:B------:R-:W-:Y:S01]  /*2550*/  IADD3 R15, P4, PT, R17, R137, RZ ;  /* 0x00000089110f7210 */ /* 0x000fe20007f9e0ff */
[----:B------:R-:W-:Y:S02]  /*2560*/  IMAD R70, R23, 0x2, R46 ;  /* 0x0000000217467824 */ /* 0x000fe400078e022e */
[----:B------:R-:W-:Y:S01]  /*2570*/  @P0 IMAD.MOV.U32 R19, RZ, RZ, R16 ;  /* 0x000000ffff130224 */ /* 0x000fe200078e0010 */
[----:B------:R-:W-:Y:S01]  /*2580*/  LEA.HI.X.SX32 R17, R17, R136, 0x1, P4 ;  /* 0x0000008811117211 */ /* 0x000fe200020f0eff */
[----:B------:R-:W-:-:S03]  /*2590*/  IMAD R86, R21, 0x2, R70 ;  /* 0x0000000215567824 */ /* 0x000fc600078e0246 */
[----:B------:R1:W2:Y:S01]  /*25a0*/  @P0 LDG.E.U8 R245, desc[UR20][R18.64] ;  /* 0x0000001412f50981 */ /* 0x0002a2000c1e1100 */
[----:B------:R-:W-:Y:S01]  /*25b0*/  PLOP3.LUT P0, PT, PT, PT, UP1, 0x80, 0x8 ;  /* 0x000000000008781c */ /* 0x000fe20003f0f018 */
[----:B------:R-:W-:-:S03]  /*25c0*/  IMAD R21, R23, 0x2, R86 ;  /* 0x0000000217157824 */ /* 0x000fc600078e0256 */
[----:B------:R-:W-:Y:S01]  /*25d0*/  ISETP.LT.AND P0, PT, R25, UR22, P0 ;  /* 0x0000001619007c0c */ /* 0x000fe20008701270 */
[----:B-1----:R-:W-:Y:S02]  /*25e0*/  @P2 IMAD.MOV.U32 R18, RZ, RZ, R15 ;  /* 0x000000ffff122224 */ /* 0x002fe400078e000f */
[----:B------:R-:W-:Y:S02]  /*25f0*/  @P2 IMAD.MOV.U32 R19, RZ, RZ, R17 ;  /* 0x000000ffff132224 */ /* 0x000fe400078e0011 */
[----:B------:R-:W-:-:S03]  /*2600*/  IMAD R47, R22, 0x2, R21 ;  /* 0x00000002162f7824 */ /* 0x000fc600078e0215 */
[----:B------:R1:W2:Y:S01]  /*2610*/  @P2 LDG.E.U8 R240, desc[UR20][R18.64] ;  /* 0x0000001412f02981 */ /* 0x0002a2000c1e1100 */
[----:B------:R-:W-:Y:S01]  /*2620*/  PLOP3.LUT P2, PT, PT, PT, UP1, 0x80, 0x8 ;  /* 0x000000000008781c */ /* 0x000fe20003f4f018 */
[----:B------:R-:W-:Y:S01]  /*2630*/  IMAD R72, R72, 0x2, R47 ;  /* 0x0000000248487824 */ /* 0x000fe200078e022f */
[----:B-1----:R-:W-:-:S04]  /*2640*/  IADD3 R18, P3, PT, R20, R137, RZ ;  /* 0x0000008914127210 */ /* 0x002fc80007f7e0ff */
[----:B------:R-:W-:Y:S02]  /*2650*/  LEA.HI.X.SX32 R20, R20, R136, 0x1, P3 ;  /* 0x0000008814147211 */ /* 0x000fe400018f0eff */
[----:B------:R-:W-:Y:S01]  /*2660*/  ISETP.LT.AND P2, PT, R24, UR22, P2 ;  /* 0x0000001618007c0c */ /* 0x000fe20009741270 */
[----:B------:R-:W-:Y:S02]  /*2670*/  IMAD R24, R23, 0x4, R72 ;  /* 0x0000000417187824 */ /* 0x000fe400078e0248 */
[----:B------:R-:W-:Y:S02]  /*2680*/  @P0 IMAD.MOV.U32 R22, RZ, RZ, R18 ;  /* 0x000000ffff160224 */ /* 0x000fe400078e0012 */
[----:B------:R-:W-:Y:S01]  /*2690*/  @P0 IMAD.MOV.U32 R23, RZ, RZ, R20 ;  /* 0x000000ffff170224 */ /* 0x000fe200078e0014 */
[----:B------:R-:W-:-:S04]  /*26a0*/  IADD3 R19, P4, PT, R21, R137, RZ ;  /* 0x0000008915137210 */ /* 0x000fc80007f9e0ff */
[----:B------:R1:W2:Y:S01]  /*26b0*/  @P0 LDG.E.U8 R27, desc[UR20][R22.64] ;  /* 0x00000014161b0981 */ /* 0x0002a2000c1e1100 */
[----:B------:R-:W-:Y:S02]  /*26c0*/  LEA.HI.X.SX32 R21, R21, R136, 0x1, P4 ;  /* 0x0000008815157211 */ /* 0x000fe400020f0eff */
[----:B-1----:R-:W-:-:S03]  /*26d0*/  @P2 IMAD.MOV.U32 R22, RZ, RZ, R19 ;  /* 0x000000ffff162224 */ /* 0x002fc600078e0013 */
[----:B------:R-:W-:-:S05]  /*26e0*/  @P2 IMAD.MOV.U32 R23, RZ, RZ, R21 ;  /* 0x000000ffff172224 */ /* 0x000fca00078e0015 */
[----:B------:R1:W3:Y:S04]  /*26f0*/  @P2 LDG.E.U8 R26, desc[UR20][R22.64] ;  /* 0x00000014161a2981 */ /* 0x0002e8000c1e1100 */
[----:B------:R-:W-:Y:S04]  /*2700*/  STL [R1+0x148], R3 ;  /* 0x0001480301007387 */ /* 0x000fe80000100800 */
[----:B------:R-:W-:Y:S04]  /*2710*/  STL [R1+0x144], R5 ;  /* 0x0001440501007387 */ /* 0x000fe80000100800 */
[----:B------:R-:W-:Y:S04]  /*2720*/  STL [R1+0x150], R6 ;  /* 0x0001500601007387 */ /* 0x000fe80000100800 */
[----:B------:R-:W-:Y:S01]  /*2730*/  STL [R1+0x14c], R8 ;  /* 0x00014c0801007387 */ /* 0x000fe20000100800 */
[----:B------:R-:W-:-:S03]  /*2740*/  IMAD.U32 R25, RZ, RZ, UR12 ;  /* 0x0000000cff197e24 */ /* 0x000fc6000f8e00ff */
[----:B------:R-:W-:Y:S04]  /*2750*/  STL [R1+0x158], R7 ;  /* 0x0001580701007387 */ /* 0x000fe80000100800 */
[----:B------:R-:W-:Y:S04]  /*2760*/  STL [R1+0x154], R9 ;  /* 0x0001540901007387 */ /* 0x000fe80000100800 */
[----:B------:R-:W-:Y:S04]  /*2770*/  STL [R1+0x160], R10 ;  /* 0x0001600a01007387 */ /* 0x000fe80000100800 */
[----:B------:R-:W-:Y:S01]  /*2780*/  STL [R1+0x15c], R12 ;  /* 0x00015c0c01007387 */ /* 0x000fe20000100800 */
[----:B------:R-:W-:-:S03]  /*2790*/  IMAD.U32 R75, RZ, RZ, UR12 ;  /* 0x0000000cff4b7e24 */ /* 0x000fc6000f8e00ff */
[----:B------:R-:W-:Y:S01]  /*27a0*/  STL [R1+0x168], R11 ;  /* 0x0001680b01007387 */ /* 0x000fe20000100800 */
[----:B------:R-:W-:-:S03]  /*27b0*/  IMAD R54, R25, 0x2, R24 ;  /* 0x0000000219367824 */ /* 0x000fc600078e0218 */
        /* <DEDUP_REMOVED lines=9> */
[----:B------:R-:W-:-:S03]  /*2850*/  IMAD R88, R88, 0x2, R75 ;  /* 0x0000000258587824 */ /* 0x000fc600078e024b */
[----:B------:R-:W-:Y:S01]  /*2860*/  STL [R1+0x188], R19 ;  /* 0x0001881301007387 */ /* 0x000fe20000100800 */
[----:B------:R-:W-:-:S03]  /*2870*/  PLOP3.LUT P0, PT, PT, PT, UP1, 0x80, 0x8 ;  /* 0x000000000008781c */ /* 0x000fc60003f0f018 */
[----:B------:R-:W-:Y:S01]  /*2880*/  STL [R1+0x184], R21 ;  /* 0x0001841501007387 */ /* 0x000fe20000100800 */
[----:B------:R-:W-:Y:S02]  /*2890*/  IMAD.U32 R52, RZ, RZ, UR12 ;  /* 0x0000000cff347e24 */ /* 0x000fe4000f8e00ff */
[----:B------:R-:W-:Y:S01]  /*28a0*/  IMAD R25, R25, 0x2, R88 ;  /* 0x0000000219197824 */ /* 0x000fe200078e0258 */
[----:B-1----:R-:W-:Y:S01]  /*28b0*/  IADD3 R22, P3, PT, R24, R137, RZ ;  /* 0x0000008918167210 */ /* 0x002fe20007f7e0ff */
[----:B------:R-:W-:Y:S02]  /*28c0*/  IMAD.U32 R23, RZ, RZ, UR12 ;  /* 0x0000000cff177e24 */ /* 0x000fe4000f8e00ff */
[----:B------:R-:W-:Y:S01]  /*28d0*/  IMAD R52, R52, 0x2, R25 ;  /* 0x0000000234347824 */ /* 0x000fe200078e0219 */
[----:B------:R-:W-:Y:S02]  /*28e0*/  PLOP3.LUT P2, PT, PT, PT, UP1, 0x80, 0x8 ;  /* 0x000000000008781c */ /* 0x000fe40003f4f018 */
[----:B------:R-:W-:Y:S01]  /*28f0*/  LEA.HI.X.SX32 R24, R24, R136, 0x1, P3 ;  /* 0x0000008818187211 */ /* 0x000fe200018f0eff */
[----:B------:R-:W-:Y:S01]  /*2900*/  IMAD R76, R23, 0x2, R52 ;  /* 0x00000002174c7824 */ /* 0x000fe200078e0234 */
[----:B------:R-:W-:-:S02]  /*2910*/  PRMT R36, RZ, 0x7610, R36 ;  /* 0x00007610ff247816 */ /* 0x000fc40000000024 */
[----:B------:R-:W-:-:S04]  /*2920*/  IADD3 R23, P4, PT, R25, R137, RZ ;  /* 0x0000008919177210 */ /* 0x000fc80007f9e0ff */
[----:B------:R-:W-:Y:S02]  /*2930*/  LEA.HI.X.SX32 R25, R25, R136, 0x1, P4 ;  /* 0x0000008819197211 */ /* 0x000fe400020f0eff */
[----:B------:R-:W-:Y:S01]  /*2940*/  PRMT R29, RZ, 0x7610, R29 ;  /* 0x00007610ff1d7816 */ /* 0x000fe2000000001d */
[----:B--2---:R1:W-:Y:S02]  /*2950*/  STL [R1+0x74], R27 ;  /* 0x0000741b01007387 */ /* 0x0043e40000100800 */
[----:B-1----:R-:W-:-:S04]  /*2960*/  LOP3.LUT R27, R100, 0x50, RZ, 0xfc, !PT ;  /* 0x00000050641b7812 */ /* 0x002fc800078efcff */
[----:B------:R-:W-:Y:S01]  /*2970*/  ISETP.LT.AND P0, PT, R27, UR22, P0 ;  /* 0x000000161b007c0c */ /* 0x000fe20008701270 */
[----:B------:R-:W-:Y:S01]  /*2980*/  IMAD.U32 R27, RZ, RZ, UR12 ;  /* 0x0000000cff1b7e24 */ /* 0x000fe2000f8e00ff */
[----:B---3--:R1:W-:Y:S03]  /*2990*/  STL [R1+0x70], R26 ;  /* 0x0000701a01007387 */ /* 0x0083e60000100800 */
[----:B------:R-:W-:Y:S01]  /*29a0*/  IMAD R28, R27, 0x4, R76 ;  /* 0x000000041b1c7824 */ /* 0x000fe200078e024c */
[----:B-1----:R-:W-:-:S07]  /*29b0*/  LOP3.LUT R26, R100, 0x58, RZ, 0xfc, !PT ;  /* 0x00000058641a7812 */ /* 0x002fce00078efcff */
[----:B------:R-:W-:Y:S01]  /*29c0*/  @P0 IMAD.MOV.U32 R27, RZ, RZ, R24 ;  /* 0x000000ffff1b0224 */ /* 0x000fe200078e0018 */
[----:B------:R-:W-:Y:S01]  /*29d0*/  ISETP.LT.AND P2, PT, R26, UR22, P2 ;  /* 0x000000161a007c0c */ /* 0x000fe20009741270 */
[----:B------:R-:W-:-:S05]  /*29e0*/  @P0 IMAD.MOV.U32 R26, RZ, RZ, R22 ;  /* 0x000000ffff1a0224 */ /* 0x000fca00078e0016 */
[----:B------:R1:W2:Y:S07]  /*29f0*/  @P0 LDG.E.U8 R36, desc[UR20][R26.64] ;  /* 0x000000141a240981 */ /* 0x0002ae000c1e1100 */
[----:B-1----:R-:W-:Y:S02]  /*2a00*/  @P2 IMAD.MOV.U32 R26, RZ, RZ, R23 ;  /* 0x000000ffff1a2224 */ /* 0x002fe400078e0017 */
[----:B------:R-:W-:-:S05]  /*2a10*/  @P2 IMAD.MOV.U32 R27, RZ, RZ, R25 ;  /* 0x000000ffff1b2224 */ /* 0x000fca00078e0019 */
[----:B------:R1:W3:Y:S01]  /*2a20*/  @P2 LDG.E.U8 R29, desc[UR20][R26.64] ;  /* 0x000000141a1d2981 */ /* 0x0002e2000c1e1100 */
[----:B------:R-:W-:-:S03]  /*2a30*/  IMAD.U32 R53, RZ, RZ, UR12 ;  /* 0x0000000cff357e24 */ /* 0x000fc6000f8e00ff */
[----:B------:R-:W-:Y:S01]  /*2a40*/  STL [R1+0x190], R22 ;  /* 0x0001901601007387 */ /* 0x000fe20000100800 */
[----:B------:R-:W-:-:S03]  /*2a50*/  IMAD R53, R53, 0x2, R28 ;  /* 0x0000000235357824 */ /* 0x000fc600078e021c */
[----:B------:R-:W-:Y:S01]  /*2a60*/  STL [R1+0x18c], R24 ;  /* 0x00018c1801007387 */ /* 0x000fe20000100800 */
[----:B------:R-:W-:Y:S01]  /*2a70*/  IMAD.U32 R38, RZ, RZ, UR12 ;  /* 0x0000000cff267e24 */ /* 0x000fe2000f8e00ff */
[C---:B------:R-:W-:Y:S02]  /*2a80*/  LOP3.LUT R37, R100.reuse, 0x60, RZ, 0xfc, !PT ;  /* 0x0000006064257812 */ /* 0x040fe400078efcff */
[----:B------:R-:W-:Y:S01]  /*2a90*/  PLOP3.LUT P0, PT, PT, PT, UP1, 0x80, 0x8 ;  /* 0x000000000008781c */ /* 0x000fe20003f0f018 */
[----:B------:R-:W-:Y:S01]  /*2aa0*/  IMAD.U32 R176, RZ, RZ, UR12 ;  /* 0x0000000cffb07e24 */ /* 0x000fe2000f8e00ff */
[----:B------:R-:W-:Y:S02]  /*2ab0*/  PLOP3.LUT P2, PT, PT, PT, UP1, 0x80, 0x8 ;  /* 0x000000000008781c */ /* 0x000fe40003f4f018 */
[----:B------:R-:W-:Y:S02]  /*2ac0*/  ISETP.LT.AND P0, PT, R37, UR22, P0 ;  /* 0x0000001625007c0c */ /* 0x000fe40008701270 */
[----:B------:R-:W-:-:S02]  /*2ad0*/  LOP3.LUT R37, R100, 0x68, RZ, 0xfc, !PT ;  /* 0x0000006864257812 */ /* 0x000fc400078efcff */
[C---:B-1----:R-:W-:Y:S02]  /*2ae0*/  IADD3 R26, P4, PT, R28.reuse, R137, RZ ;  /* 0x000000891c1a7210 */ /* 0x042fe40007f9e0ff */
[----:B------:R-:W-:Y:S01]  /*2af0*/  ISETP.LT.AND P2, PT, R37, UR22, P2 ;  /* 0x0000001625007c0c */ /* 0x000fe20009741270 */
[----:B------:R-:W-:Y:S01]  /*2b00*/  IMAD.U32 R183, RZ, RZ, UR12 ;  /* 0x0000000cffb77e24 */ /* 0x000fe2000f8e00ff */
[----:B------:R-:W-:Y:S01]  /*2b10*/  LEA.HI.X.SX32 R27, R28, R136, 0x1, P4 ;  /* 0x000000881c1b7211 */ /* 0x000fe200020f0eff */
[----:B------:R-:W-:Y:S01]  /*2b20*/  IMAD.U32 R28, RZ, RZ, UR12 ;  /* 0x0000000cff1c7e24 */ /* 0x000fe2000f8e00ff */
[----:B------:R-:W-:Y:S02]  /*2b30*/  PRMT R31, RZ, 0x7610, R31 ;  /* 0x00007610ff1f7816 */ /* 0x000fe4000000001f */
[----:B------:R-:W-:-:S06]  /*2b40*/  PRMT R33, RZ, 0x7610, R33 ;  /* 0x00007610ff217816 */ /* 0x000fcc0000000021 */
[----:B------:R-:W4:Y:S04]  /*2b50*/  @P0 LDG.E.U8 R33, desc[UR20][R26.64] ;  /* 0x000000141a210981 */ /* 0x000f28000c1e1100 */
[----:B--2---:R1:W-:Y:S02]  /*2b60*/  STL [R1+0x6c], R36 ;  /* 0x00006c2401007387 */ /* 0x0043e40000100800 */
[----:B-1----:R-:W-:-:S04]  /*2b70*/  IMAD.U32 R36, RZ, RZ, UR12 ;  /* 0x0000000cff247e24 */ /* 0x002fc8000f8e00ff */
[----:B------:R-:W-:-:S04]  /*2b80*/  IMAD R169, R36, 0x2, R53 ;  /* 0x0000000224a97824 */ /* 0x000fc800078e0235 */
[----:B------:R-:W-:Y:S01]  /*2b90*/  IMAD R171, R38, 0x2, R169 ;  /* 0x0000000226ab7824 */ /* 0x000fe200078e02a9 */
[----:B------:R-:W-:Y:S03]  /*2ba0*/  STL [R1+0x198], R23 ;  /* 0x0001981701007387 */ /* 0x000fe60000100800 */
[----:B------:R-:W-:Y:S01]  /*2bb0*/  IMAD R173, R36, 0x2, R171 ;  /* 0x0000000224ad7824 */ /* 0x000fe200078e02ab */
[----:B------:R-:W-:Y:S03]  /*2bc0*/  STL [R1+0x194], R25 ;  /* 0x0001941901007387 */ /* 0x000fe60000100800 */
[----:B------:R-:W-:Y:S01]  /*2bd0*/  IMAD R176, R176, 0x2, R173 ;  /* 0x00000002b0b07824 */ /* 0x000fe200078e02ad */
[----:B---3--:R1:W-:Y:S01]  /*2be0*/  STL [R1+0x68], R29 ;  /* 0x0000681d01007387 */ /* 0x0083e20000100800 */
[----:B------:R-:W-:Y:S01]  /*2bf0*/  IADD3 R174, P4, PT, R173, R137, RZ ;  /* 0x00000089adae7210 */ /* 0x000fe20007f9e0ff */
[----:B-1----:R-:W-:-:S04]  /*2c00*/  IMAD.U32 R29, RZ, RZ, UR12 ;  /* 0x0000000cff1d7e24 */ /* 0x002fc8000f8e00ff */
[----:B------:R-:W-:Y:S01]  /*2c10*/  IMAD R178, R29, 0x2, R176 ;  /* 0x000000021db27824 */ /* 0x000fe200078e02b0 */
[----:B------:R-:W-:-:S03]  /*2c20*/  LEA.HI.X.SX32 R173, R173, R136, 0x1, P4 ;  /* 0x00000088adad7211 */ /* 0x000fc600020f0eff */
[----:B------:R-:W-:Y:S02]  /*2c30*/  IMAD R183, R183, 0x4, R178 ;  /* 0x00000004b7b77824 */ /* 0x000fe400078e02b2 */
[----:B------:R-:W-:Y:S02]  /*2c40*/  @P2 IMAD.MOV.U32 R29, RZ, RZ, R173 ;  /* 0x000000ffff1d2224 */ /* 0x000fe400078e00ad */
[----:B------:R-:W-:Y:S02]  /*2c50*/  IMAD R185, R28, 0x2, R183 ;  /* 0x000000021cb97824 */ /* 0x000fe400078e02b7 */
[----:B------:R-:W-:-:S05]  /*2c60*/  @P2 IMAD.MOV.U32 R28, RZ, RZ, R174 ;  /* 0x000000ffff1c2224 */ /* 0x000fca00078e00ae */
[----:B------:R1:W2:Y:S01]  /*2c70*/  @P2 LDG.E.U8 R31, desc[UR20][R28.64] ;  /* 0x000000141c1f2981 */ /* 0x0002a2000c1e1100 */
[----:B------:R-:W-:Y:S02]  /*2c80*/  LOP3.LUT R36, R100, 0x70, RZ, 0xfc, !PT ;  /* 0x0000007064247812 */ /* 0x000fe400078efcff */
[----:B------:R-:W-:-:S04]  /*2c90*/  PLOP3.LUT P3, PT, PT, PT, UP1, 0x80, 0x8 ;  /* 0x000000000008781c */ /* 0x000fc80003f6f018 */
[----:B------:R-:W-:Y:S01]  /*2ca0*/  ISETP.LT.AND P3, PT, R36, UR22, P3 ;  /* 0x0000001624007c0c */ /* 0x000fe20009f61270 */
[----:B------:R-:W-:Y:S01]  /*2cb0*/  IMAD.U32 R36, RZ, RZ, UR12 ;  /* 0x0000000cff247e24 */ /* 0x000fe2000f8e00ff */
[C---:B------:R-:W-:Y:S01]  /*2cc0*/  IADD3 R184, P0, PT, R183.reuse, R137, RZ ;  /* 0x00000089b7b87210 */ /* 0x040fe20007f1e0ff */
[----:B------:R-:W-:Y:S02]  /*2cd0*/  STL [R1+0x1a0], R26 ;  /* 0x0001a01a01007387 */ /* 0x000fe40000100800 */
[----:B------:R-:W-:Y:S01]  /*2ce0*/  IMAD R189, R36, 0x2, R185 ;  /* 0x0000000224bd7824 */ /* 0x000fe200078e02b9 */
[----:B------:R-:W-:Y:S01]  /*2cf0*/  LEA.HI.X.SX32 R183, R183, R136, 0x1, P0 ;  /* 0x00000088b7b77211 */ /* 0x000fe200000f0eff */
[----:B------:R-:W-:Y:S01]  /*2d00*/  STL [R1+0x19c], R27 ;  /* 0x00019c1b01007387 */ /* 0x000fe20000100800 */
[----:B------:R-:W-:Y:S01]  /*2d10*/  PRMT R10, RZ, 0x7610, R10 ;  /* 0x00007610ff0a7816 */ /* 0x000fe2000000000a */
[----:B------:R-:W-:Y:S02]  /*2d20*/  IMAD.U32 R194, RZ, RZ, UR12 ;  /* 0x0000000cffc27e24 */ /* 0x000fe4000f8e00ff */
[----:B------:R3:W-:Y:S01]  /*2d30*/  STL [R1+0x1a4], R173 ;  /* 0x0001a4ad01007387 */ /* 0x0007e20000100800 */
[----:B------:R-:W-:Y:S01]  /*2d40*/  IMAD R191, R38, 0x2, R189 ;  /* 0x0000000226bf7824 */ /* 0x000fe200078e02bd */
[----:B------:R-:W-:Y:S01]  /*2d50*/  PLOP3.LUT P2, PT, PT, PT, UP1, 0x80, 0x8 ;  /* 0x000000000008781c */ /* 0x000fe20003f4f018 */
[----:B-1----:R-:W-:-:S02]  /*2d60*/  @P3 IMAD.MOV.U32 R28, RZ, RZ, R184 ;  /* 0x000000ffff1c3224 */ /* 0x002fc400078e00b8 */
[----:B------:R-:W-:Y:S02]  /*2d70*/  @P3 IMAD.MOV.U32 R29, RZ, RZ, R183 ;  /* 0x000000ffff1d3224 */ /* 0x000fe400078e00b7 */
[----:B------:R-:W-:-:S03]  /*2d80*/  IMAD R194, R194, 0x2, R191 ;  /* 0x00000002c2c27824 */ /* 0x000fc600078e02bf */
[----:B------:R1:W4:Y:S01]  /*2d90*/  @P3 LDG.E.U8 R10, desc[UR20][R28.64] ;  /* 0x000000141c0a3981 */ /* 0x000322000c1e1100 */
[----:B------:R-:W-:Y:S01]  /*2da0*/  PLOP3.LUT P3, PT, PT, PT, UP1, 0x80, 0x8 ;  /* 0x000000000008781c */ /* 0x000fe20003f6f018 */
[----:B------:R-:W-:Y:S01]  /*2db0*/  IMAD.U32 R79, RZ, RZ, UR12 ;  /* 0x0000000cff4f7e24 */ /* 0x000fe2000f8e00ff */
[CC--:B------:R-:W-:Y:S02]  /*2dc0*/  IADD3 R195, P5, PT, R194.reuse, R137.reuse, RZ ;  /* 0x00000089c2c37210 */ /* 0x0c0fe40007fbe0ff */
[----:B------:R-:W-:Y:S01]  /*2dd0*/  PLOP3.LUT P0, PT, PT, PT, UP1, 0x80, 0x8 ;  /* 0x000000000008781c */ /* 0x000fe20003f0f018 */
[----:B------:R-:W-:Y:S01]  /*2de0*/  IMAD R79, R79, 0x2, R194 ;  /* 0x000000024f4f7824 */ /* 0x000fe200078e02c2 */
[----:B------:R-:W-:Y:S02]  /*2df0*/  LEA.HI.X.SX32 R194, R194, R136, 0x1, P5 ;  /* 0x00000088c2c27211 */ /* 0x000fe400028f0eff */
[----:B-1----:R-:W-:Y:S02]  /*2e00*/  IADD3 R28, P4, PT, R30, R137, RZ ;  /* 0x000000891e1c7210 */ /* 0x002fe40007f9e0ff */
[----:B---3--:R-:W-:-:S02]  /*2e10*/  PRMT R173, RZ, 0x7610, R173 ;  /* 0x00007610ffad7816 */ /* 0x008fc400000000ad */
[----:B------:R-:W-:Y:S02]  /*2e20*/  LEA.HI.X.SX32 R29, R30, R136, 0x1, P4 ;  /* 0x000000881e1d7211 */ /* 0x000fe400020f0eff */
[----:B------:R-:W-:Y:S02]  /*2e30*/  PRMT R26, RZ, 0x7610, R26 ;  /* 0x00007610ff1a7816 */ /* 0x000fe4000000001a */
[----:B------:R-:W-:Y:S02]  /*2e40*/  LOP3.LUT R36, R100, 0x12, RZ, 0xfc, !PT ;  /* 0x0000001264247812 */ /* 0x000fe400078efcff */
[----:B------:R-:W-:Y:S02]  /*2e50*/  PRMT R27, RZ, 0x7610, R27 ;  /* 0x00007610ff1b7816 */ /* 0x000fe4000000001b */
[----:B------:R-:W-:Y:S02]  /*2e60*/  PRMT R23, RZ, 0x7610, R23 ;  /* 0x00007610ff177816 */ /* 0x000fe40000000017 */
[----:B------:R-:W-:-:S02]  /*2e70*/  PRMT R25, RZ, 0x7610, R25 ;  /* 0x00007610ff197816 */ /* 0x000fc40000000019 */
[C---:B------:R-:W-:Y:S02]  /*2e80*/  LOP3.LUT R44, R100.reuse, 0x2a, RZ, 0xfc, !PT ;  /* 0x0000002a642c7812 */ /* 0x040fe400078efcff */
[C---:B------:R-:W-:Y:S02]  /*2e90*/  LOP3.LUT R43, R100.reuse, 0x32, RZ, 0xfc, !PT ;  /* 0x00000032642b7812 */ /* 0x040fe400078efcff */
[----:B------:R-:W-:Y:S02]  /*2ea0*/  PRMT R22, RZ, 0x7610, R22 ;  /* 0x00007610ff167816 */ /* 0x000fe40000000016 */
[----:B------:R-:W-:Y:S02]  /*2eb0*/  PRMT R20, RZ, 0x7610, R20 ;  /* 0x00007610ff147816 */ /* 0x000fe40000000014 */
[----:B------:R-:W-:Y:S02]  /*2ec0*/  PRMT R18, RZ, 0x7610, R18 ;  /* 0x00007610ff127816 */ /* 0x000fe40000000012 */
[----:B------:R-:W-:-:S02]  /*2ed0*/  LOP3.LUT R50, R100, 0x42, RZ, 0xfc, !PT ;  /* 0x0000004264327812 */ /* 0x000fc400078efcff */
[C---:B------:R-:W-:Y:S02]  /*2ee0*/  LOP3.LUT R49, R100.reuse, 0x4a, RZ, 0xfc, !PT ;  /* 0x0000004a64317812 */ /* 0x040fe400078efcff */
[----:B------:R-:W-:Y:S02]  /*2ef0*/  PRMT R17, RZ, 0x7610, R17 ;  /* 0x00007610ff117816 */ /* 0x000fe40000000011 */
[----:B------:R-:W-:Y:S02]  /*2f00*/  PRMT R16, RZ, 0x7610, R16 ;  /* 0x00007610ff107816 */ /* 0x000fe40000000010 */
[----:B------:R-:W-:Y:S02]  /*2f10*/  PRMT R15, RZ, 0x7610, R15 ;  /* 0x00007610ff0f7816 */ /* 0x000fe4000000000f */
[C---:B------:R-:W-:Y:S02]  /*2f20*/  LOP3.LUT R57, R100.reuse, 0x5a, RZ, 0xfc, !PT ;  /* 0x0000005a64397812 */ /* 0x040fe400078efcff */
[----:B------:R-:W-:-:S02]  /*2f30*/  LOP3.LUT R55, R100, 0x62, RZ, 0xfc, !PT ;  /* 0x0000006264377812 */ /* 0x000fc400078efcff */
[----:B------:R-:W-:Y:S02]  /*2f40*/  PRMT R14, RZ, 0x7610, R14 ;  /* 0x00007610ff0e7816 */ /* 0x000fe4000000000e */
[----:B------:R-:W-:Y:S02]  /*2f50*/  PRMT R3, RZ, 0x7610, R3 ;  /* 0x00007610ff037816 */ /* 0x000fe40000000003 */
[----:B------:R-:W-:Y:S02]  /*2f60*/  PRMT R13, RZ, 0x7610, R13 ;  /* 0x00007610ff0d7816 */ /* 0x000fe4000000000d */
[----:B------:R-:W-:Y:S02]  /*2f70*/  PRMT R12, RZ, 0x7610, R12 ;  /* 0x00007610ff0c7816 */ /* 0x000fe4000000000c */
[----:B------:R-:W-:Y:S02]  /*2f80*/  PRMT R11, RZ, 0x7610, R11 ;  /* 0x00007610ff0b7816 */ /* 0x000fe4000000000b */
[----:B------:R-:W-:-:S02]  /*2f90*/  PRMT R9, RZ, 0x7610, R9 ;  /* 0x00007610ff097816 */ /* 0x000fc40000000009 */
[----:B------:R-:W-:Y:S02]  /*2fa0*/  PRMT R8, RZ, 0x7610, R8 ;  /* 0x00007610ff087816 */ /* 0x000fe40000000008 */
[C---:B------:R-:W-:Y:S02]  /*2fb0*/  LOP3.LUT R60, R100.reuse, 0x14, RZ, 0xfc, !PT ;  /* 0x00000014643c7812 */ /* 0x040fe400078efcff */
[----:B------:R-:W-:Y:S02]  /*2fc0*/  PRMT R7, RZ, 0x7610, R7 ;  /* 0x00007610ff077816 */ /* 0x000fe40000000007 */
[----:B------:R-:W-:Y:S02]  /*2fd0*/  PRMT R6, RZ, 0x7610, R6 ;  /* 0x00007610ff067816 */ /* 0x000fe40000000006 */
[----:B------:R-:W-:Y:S02]  /*2fe0*/  LOP3.LUT R63, R100, 0x24, RZ, 0xfc, !PT ;  /* 0x00000024643f7812 */ /* 0x000fe400078efcff */
[----:B------:R-:W-:-:S02]  /*2ff0*/  PRMT R5, RZ, 0x7610, R5 ;  /* 0x00007610ff057816 */ /* 0x000fc40000000005 */
[C---:B------:R-:W-:Y:S02]  /*3000*/  LOP3.LUT R67, R100.reuse, 0x2c, RZ, 0xfc, !PT ;  /* 0x0000002c64437812 */ /* 0x040fe400078efcff */
[----:B------:R-:W-:Y:S02]  /*3010*/  PRMT R4, RZ, 0x7610, R4 ;  /* 0x00007610ff047816 */ /* 0x000fe40000000004 */
[----:B------:R-:W-:Y:S01]  /*3020*/  PRMT R2, RZ, 0x7610, R2 ;  /* 0x00007610ff027816 */ /* 0x000fe20000000002 */
[----:B--2---:R1:W-:Y:S04]  /*3030*/  STL [R1+0x60], R31 ;  /* 0x0000601f01007387 */ /* 0x0043e80000100800 */
[----:B----4-:R2:W-:Y:S01]  /*3040*/  STL [R1+0x64], R33 ;  /* 0x0000642101007387 */ /* 0x0105e20000100800 */
[----:B-1----:R-:W-:-:S04]  /*3050*/  LOP3.LUT R31, R100, 0x78, RZ, 0xfc, !PT ;  /* 0x00000078641f7812 */ /* 0x002fc800078efcff */
[----:B------:R-:W-:Y:S02]  /*3060*/  ISETP.LT.AND P2, PT, R31, UR22, P2 ;  /* 0x000000161f007c0c */ /* 0x000fe40009741270 */
[C---:B--2---:R-:W-:Y:S02]  /*3070*/  LOP3.LUT R33, R100.reuse, 0x2, RZ, 0xfc, !PT ;  /* 0x0000000264217812 */ /* 0x044fe400078efcff */
[----:B------:R-:W-:Y:S02]  /*3080*/  LOP3.LUT R31, R100, 0xa, RZ, 0xfc, !PT ;  /* 0x0000000a641f7812 */ /* 0x000fe400078efcff */
[----:B------:R-:W-:Y:S02]  /*3090*/  ISETP.LT.AND P3, PT, R33, UR22, P3 ;  /* 0x0000001621007c0c */ /* 0x000fe40009f61270 */
[----:B------:R-:W-:-:S05]  /*30a0*/  ISETP.LT.AND P0, PT, R31, UR22, P0 ;  /* 0x000000161f007c0c */ /* 0x000fca0008701270 */
[----:B------:R-:W-:Y:S02]  /*30b0*/  @P2 IMAD.MOV.U32 R30, RZ, RZ, R195 ;  /* 0x000000ffff1e2224 */ /* 0x000fe400078e00c3 */
[----:B------:R-:W-:Y:S01]  /*30c0*/  @P2 IMAD.MOV.U32 R31, RZ, RZ, R194 ;  /* 0x000000ffff1f2224 */ /* 0x000fe200078e00c2 */
[----:B------:R-:W-:-:S03]  /*30d0*/  LOP3.LUT R33, R100, 0x1a, RZ, 0xfc, !PT ;  /* 0x0000001a64217812 */ /* 0x000fc600078efcff */
[----:B------:R-:W2:Y:S01]  /*30e0*/  @P3 LDG.E.U8 R26, desc[UR20][R28.64] ;  /* 0x000000141c1a3981 */ /* 0x000ea2000c1e1100 */
[----:B------:R-:W-:-:S03]  /*30f0*/  PLOP3.LUT P3, PT, PT, PT, UP1, 0x80, 0x8 ;  /* 0x000000000008781c */ /* 0x000fc60003f6f018 */
[----:B------:R1:W3:Y:S01]  /*3100*/  @P2 LDG.E.U8 R173, desc[UR20][R30.64] ;  /* 0x000000141ead2981 */ /* 0x0002e2000c1e1100 */
[----:B------:R-:W-:Y:S02]  /*3110*/  PLOP3.LUT P2, PT, PT, PT, UP1, 0x80, 0x8 ;  /* 0x000000000008781c */ /* 0x000fe40003f4f018 */
[----:B------:R-:W-:Y:S02]  /*3120*/  ISETP.LT.AND P3, PT, R33, UR22, P3 ;  /* 0x0000001621007c0c */ /* 0x000fe40009f61270 */
[----:B------:R-:W-:Y:S02]  /*3130*/  ISETP.LT.AND P2, PT, R36, UR22, P2 ;  /* 0x0000001624007c0c */ /* 0x000fe40009741270 */
[----:B-1----:R-:W-:-:S04]  /*3140*/  IADD3 R30, P4, PT, R32, R137, RZ ;  /* 0x00000089201e7210 */ /* 0x002fc80007f9e0ff */
[-C--:B------:R-:W-:Y:S02]  /*3150*/  LEA.HI.X.SX32 R31, R32, R136.reuse, 0x1, P4 ;  /* 0x00000088201f7211 */ /* 0x080fe400020f0eff */
[-C--:B------:R-:W-:Y:S02]  /*3160*/  IADD3 R32, P4, PT, R34, R137.reuse, RZ ;  /* 0x0000008922207210 */ /* 0x080fe40007f9e0ff */
[----:B------:R-:W-:Y:S01]  /*3170*/  IADD3 R33, P5, PT, R35, R137, RZ ;  /* 0x0000008923217210 */ /* 0x000fe20007fbe0ff */
[----:B------:R-:W4:Y:S01]  /*3180*/  @P0 LDG.E.U8 R27, desc[UR20][R30.64] ;  /* 0x000000141e1b0981 */ /* 0x000f22000c1e1100 */
[----:B------:R-:W-:Y:S02]  /*3190*/  LOP3.LUT R36, R100, 0x22, RZ, 0xfc, !PT ;  /* 0x0000002264247812 */ /* 0x000fe400078efcff */
[----:B------:R-:W-:Y:S02]  /*31a0*/  PLOP3.LUT P0, PT, PT, PT, UP1, 0x80, 0x8 ;  /* 0x000000000008781c */ /* 0x000fe40003f0f018 */
[----:B------:R-:W-:-:S02]  /*31b0*/  LEA.HI.X.SX32 R34, R34, R136, 0x1, P4 ;  /* 0x0000008822227211 */ /* 0x000fc400020f0eff */
[----:B------:R-:W-:Y:S02]  /*31c0*/  LEA.HI.X.SX32 R35, R35, R136, 0x1, P5 ;  /* 0x0000008823237211 */ /* 0x000fe400028f0eff */
[----:B------:R-:W-:Y:S01]  /*31d0*/  ISETP.LT.AND P0, PT, R36, UR22, P0 ;  /* 0x0000001624007c0c */ /* 0x000fe20008701270 */
[----:B------:R-:W-:Y:S02]  /*31e0*/  @P2 IMAD.MOV.U32 R36, RZ, RZ, R32 ;  /* 0x000000ffff242224 */ /* 0x000fe400078e0020 */
[----:B------:R-:W-:Y:S02]  /*31f0*/  @P2 IMAD.MOV.U32 R37, RZ, RZ, R34 ;  /* 0x000000ffff252224 */ /* 0x000fe400078e0022 */
[----:B------:R-:W-:Y:S02]  /*3200*/  @P3 IMAD.MOV.U32 R38, RZ, RZ, R33 ;  /* 0x000000ffff263224 */ /* 0x000fe400078e0021 */
[----:B------:R-:W-:Y:S01]  /*3210*/  @P3 IMAD.MOV.U32 R39, RZ, RZ, R35 ;  /* 0x000000ffff273224 */ /* 0x000fe200078e0023 */
[----:B------:R1:W2:Y:S01]  /*3220*/  @P2 LDG.E.U8 R23, desc[UR20][R36.64] ;  /* 0x0000001424172981 */ /* 0x0002a2000c1e1100 */
[----:B------:R-:W-:-:S03]  /*3230*/  PLOP3.LUT P2, PT, PT, PT, UP1, 0x80, 0x8 ;  /* 0x000000000008781c */ /* 0x000fc60003f4f018 */
[----:B------:R0:W2:Y:S01]  /*3240*/  @P3 LDG.E.U8 R25, desc[UR20][R38.64] ;  /* 0x0000001426193981 */ /* 0x0000a2000c1e1100 */
[----:B------:R-:W-:Y:S02]  /*3250*/  PLOP3.LUT P3, PT, PT, PT, UP1, 0x80, 0x8 ;  /* 0x000000000008781c */ /* 0x000fe40003f6f018 */
[----:B------:R-:W-:Y:S02]  /*3260*/  ISETP.LT.AND P2, PT, R44, UR22, P2 ;  /* 0x000000162c007c0c */ /* 0x000fe40009741270 */
[CC--:B-1----:R-:W-:Y:S02]  /*3270*/  IADD3 R36, P4, PT, R42.reuse, R137.reuse, RZ ;  /* 0x000000892a247210 */ /* 0x0c2fe40007f9e0ff */
[----:B------:R-:W-:Y:S02]  /*3280*/  ISETP.LT.AND P3, PT, R43, UR22, P3 ;  /* 0x000000162b007c0c */ /* 0x000fe40009f61270 */
[----:B------:R-:W-:Y:S02]  /*3290*/  LEA.HI.X.SX32 R37, R42, R136, 0x1, P4 ;  /* 0x000000882a257211 */ /* 0x000fe400020f0eff */
[----:B0-----:R-:W-:-:S02]  /*32a0*/  IADD3 R38, P4, PT, R40, R137, RZ ;  /* 0x0000008928267210 */ /* 0x001fc40007f9e0ff */
[C---:B------:R-:W-:Y:S01]  /*32b0*/  IADD3 R39, P5, PT, R41.reuse, R137, RZ ;  /* 0x0000008929277210 */ /* 0x040fe20007fbe0ff */
[----:B------:R-:W2:Y:S01]  /*32c0*/  @P0 LDG.E.U8 R22, desc[UR20][R36.64] ;  /* 0x0000001424160981 */ /* 0x000ea2000c1e1100 */
[----:B------:R-:W-:Y:S02]  /*32d0*/  LOP3.LUT R42, R100, 0x3a, RZ, 0xfc, !PT ;  /* 0x0000003a642a7812 */ /* 0x000fe400078efcff */
[----:B------:R-:W-:Y:S02]  /*32e0*/  PLOP3.LUT P0, PT, PT, PT, UP1, 0x80, 0x8 ;  /* 0x000000000008781c */ /* 0x000fe40003f0f018 */
[-C--:B------:R-:W-:Y:S02]  /*32f0*/  LEA.HI.X.SX32 R40, R40, R136.reuse, 0x1, P4 ;  /* 0x0000008828287211 */ /* 0x080fe400020f0eff */
[----:B------:R-:W-:Y:S02]  /*3300*/  LEA.HI.X.SX32 R41, R41, R136, 0x1, P5 ;  /* 0x0000008829297211 */ /* 0x000fe400028f0eff */
[----:B------:R-:W-:Y:S01]  /*3310*/  ISETP.LT.AND P0, PT, R42, UR22, P0 ;  /* 0x000000162a007c0c */ /* 0x000fe20008701270 */
[----:B------:R-:W-:-:S02]  /*3320*/  @P2 IMAD.MOV.U32 R42, RZ, RZ, R38 ;  /* 0x000000ffff2a2224 */ /* 0x000fc400078e0026 */
        /* <DEDUP_REMOVED lines=8> */
[CC--:B0-----:R-:W-:Y:S02]  /*33b0*/  IADD3 R42, P4, PT, R48.reuse, R137.reuse, RZ ;  /* 0x00000089302a7210 */ /* 0x0c1fe40007f9e0ff */
[----:B------:R-:W-:Y:S02]  /*33c0*/  ISETP.LT.AND P3, PT, R49, UR22, P3 ;  /* 0x0000001631007c0c */ /* 0x000fe40009f61270 */
[----:B------:R-:W-:Y:S02]  /*33d0*/  LEA.HI.X.SX32 R43, R48, R136, 0x1, P4 ;  /* 0x00000088302b7211 */ /* 0x000fe400020f0eff */
[----:B-1----:R-:W-:-:S02]  /*33e0*/  IADD3 R44, P4, PT, R46, R137, RZ ;  /* 0x000000892e2c7210 */ /* 0x002fc40007f9e0ff */
        /* <DEDUP_REMOVED lines=27> */
[----:B------:R-:W2:Y:S01]  /*35a0*/  @P2 LDG.E.U8 R3, desc[UR20][R50.64] ;  /* 0x0000001432032981 */ /* 0x000ea2000c1e1100 */
[----:B------:R-:W-:Y:S01]  /*35b0*/  @P3 IMAD.MOV.U32 R54, RZ, RZ, R168 ;  /* 0x000000ffff363224 */ /* 0x000fe200078e00a8 */
[----:B------:R-:W-:Y:S01]  /*35c0*/  LOP3.LUT R57, R100, 0x72, RZ, 0xfc, !PT ;  /* 0x0000007264397812 */ /* 0x000fe200078efcff */
[----:B------:R-:W-:Y:S01]  /*35d0*/  @P3 IMAD.MOV.U32 R55, RZ, RZ, R52 ;  /* 0x000000ffff373224 */ /* 0x000fe200078e0034 */
[----:B------:R-:W-:-:S02]  /*35e0*/  PLOP3.LUT P2, PT, PT, PT, UP1, 0x80, 0x8 ;  /* 0x000000000008781c */ /* 0x000fc40003f4f018 */
[CC--:B------:R-:W-:Y:S02]  /*35f0*/  IADD3 R177, P4, PT, R176.reuse, R137.reuse, RZ ;  /* 0x00000089b0b17210 */ /* 0x0c0fe40007f9e0ff */
[----:B------:R-:W-:Y:S01]  /*3600*/  ISETP.LT.AND P2, PT, R57, UR22, P2 ;  /* 0x0000001639007c0c */ /* 0x000fe20009741270 */
[----:B------:R0:W2:Y:S01]  /*3610*/  @P3 LDG.E.U8 R13, desc[UR20][R54.64] ;  /* 0x00000014360d3981 */ /* 0x0000a2000c1e1100 */
[----:B------:R-:W-:Y:S02]  /*3620*/  LEA.HI.X.SX32 R176, R176, R136, 0x1, P4 ;  /* 0x00000088b0b07211 */ /* 0x000fe400020f0eff */
[----:B------:R-:W-:Y:S02]  /*3630*/  LOP3.LUT R53, R100, 0x7a, RZ, 0xfc, !PT ;  /* 0x0000007a64357812 */ /* 0x000fe400078efcff */
[----:B------:R-:W-:Y:S02]  /*3640*/  PLOP3.LUT P3, PT, PT, PT, UP1, 0x80, 0x8 ;  /* 0x000000000008781c */ /* 0x000fe40003f6f018 */
[----:B------:R-:W-:-:S02]  /*3650*/  IADD3 R188, P4, PT, R185, R137, RZ ;  /* 0x00000089b9bc7210 */ /* 0x000fc40007f9e0ff */
[----:B------:R-:W-:Y:S01]  /*3660*/  ISETP.LT.AND P3, PT, R53, UR22, P3 ;  /* 0x0000001635007c0c */ /* 0x000fe20009f61270 */
[----:B0-----:R-:W-:Y:S01]  /*3670*/  @P0 IMAD.MOV.U32 R54, RZ, RZ, R177 ;  /* 0x000000ffff360224 */ /* 0x001fe200078e00b1 */
[-C--:B------:R-:W-:Y:S01]  /*3680*/  LEA.HI.X.SX32 R185, R185, R136.reuse, 0x1, P4 ;  /* 0x00000088b9b97211 */ /* 0x080fe200020f0eff */
[----:B------:R-:W-:Y:S01]  /*3690*/  @P0 IMAD.MOV.U32 R55, RZ, RZ, R176 ;  /* 0x000000ffff370224 */ /* 0x000fe200078e00b0 */
[C---:B------:R-:W-:Y:S02]  /*36a0*/  IADD3 R57, P5, PT, R79.reuse, R137, RZ ;  /* 0x000000894f397210 */ /* 0x040fe40007fbe0ff */
[----:B------:R-:W-:Y:S02]  /*36b0*/  LOP3.LUT R53, R100, 0x4, RZ, 0xfc, !PT ;  /* 0x0000000464357812 */ /* 0x000fe400078efcff */
[----:B------:R0:W2:Y:S01]  /*36c0*/  @P0 LDG.E.U8 R12, desc[UR20][R54.64] ;  /* 0x00000014360c0981 */ /* 0x0000a2000c1e1100 */
[----:B------:R-:W-:Y:S02]  /*36d0*/  PLOP3.LUT P0, PT, PT, PT, UP1, 0x80, 0x8 ;  /* 0x000000000008781c */ /* 0x000fe40003f0f018 */
[----:B------:R-:W-:-:S02]  /*36e0*/  LEA.HI.X.SX32 R196, R79, R136, 0x1, P5 ;  /* 0x000000884fc47211 */ /* 0x000fc400028f0eff */
[----:B------:R-:W-:Y:S01]  /*36f0*/  ISETP.LT.AND P0, PT, R53, UR22, P0 ;  /* 0x0000001635007c0c */ /* 0x000fe20008701270 */
[----:B0-----:R-:W-:Y:S02]  /*3700*/  @P2 IMAD.MOV.U32 R54, RZ, RZ, R188 ;  /* 0x000000ffff362224 */ /* 0x001fe400078e00bc */
[----:B------:R-:W-:Y:S01]  /*3710*/  @P2 IMAD.MOV.U32 R55, RZ, RZ, R185 ;  /* 0x000000ffff372224 */ /* 0x000fe200078e00b9 */
[----:B------:R-:W-:-:S04]  /*3720*/  IADD3 R53, P4, PT, R56, R137, RZ ;  /* 0x0000008938357210 */ /* 0x000fc80007f9e0ff */
[----:B------:R0:W2:Y:S01]  /*3730*/  @P2 LDG.E.U8 R11, desc[UR20][R54.64] ;  /* 0x00000014360b2981 */ /* 0x0000a2000c1e1100 */
[----:B------:R-:W-:-:S03]  /*3740*/  PLOP3.LUT P2, PT, PT, PT, UP1, 0x80, 0x8 ;  /* 0x000000000008781c */ /* 0x000fc60003f4f018 */
[----:B------:R1:W-:Y:S01]  /*3750*/  STL [R1+0x124], R57 ;  /* 0x0001243901007387 */ /* 0x0003e20000100800 */
[----:B0-----:R-:W-:Y:S02]  /*3760*/  @P3 IMAD.MOV.U32 R54, RZ, RZ, R57 ;  /* 0x000000ffff363224 */ /* 0x001fe400078e0039 */
[----:B------:R-:W-:Y:S01]  /*3770*/  @P3 IMAD.MOV.U32 R55, RZ, RZ, R196 ;  /* 0x000000ffff373224 */ /* 0x000fe200078e00c4 */
[----:B-1----:R-:W-:-:S04]  /*3780*/  LOP3.LUT R57, R100, 0xc, RZ, 0xfc, !PT ;  /* 0x0000000c64397812 */ /* 0x002fc800078efcff */
[----:B------:R0:W2:Y:S01]  /*3790*/  @P3 LDG.E.U8 R9, desc[UR20][R54.64] ;  /* 0x0000001436093981 */ /* 0x0000a2000c1e1100 */
[----:B------:R-:W-:Y:S02]  /*37a0*/  ISETP.LT.AND P2, PT, R57, UR22, P2 ;  /* 0x0000001639007c0c */ /* 0x000fe40009741270 */
[----:B------:R-:W-:Y:S02]  /*37b0*/  PLOP3.LUT P3, PT, PT, PT, UP1, 0x80, 0x8 ;  /* 0x000000000008781c */ /* 0x000fe40003f6f018 */
[----:B0-----:R-:W-:Y:S01]  /*37c0*/  LEA.HI.X.SX32 R54, R56, R136, 0x1, P4 ;  /* 0x0000008838367211 */ /* 0x001fe200020f0eff */
[----:B------:R-:W-:Y:S01]  /*37d0*/  @P0 IMAD.MOV.U32 R56, RZ, RZ, R53 ;  /* 0x000000ffff380224 */ /* 0x000fe200078e0035 */
[----:B------:R-:W-:-:S03]  /*37e0*/  IADD3 R55, P4, PT, R59, R137, RZ ;  /* 0x000000893b377210 */ /* 0x000fc60007f9e0ff */
[----:B------:R-:W-:Y:S01]  /*37f0*/  @P0 IMAD.MOV.U32 R57, RZ, RZ, R54 ;  /* 0x000000ffff390224 */ /* 0x000fe200078e0036 */
[----:B------:R-:W-:Y:S02]  /*3800*/  ISETP.LT.AND P3, PT, R60, UR22, P3 ;  /* 0x000000163c007c0c */ /* 0x000fe40009f61270 */
[----:B------:R-:W-:Y:S02]  /*3810*/  LOP3.LUT R60, R100, 0x1c, RZ, 0xfc, !PT ;  /* 0x0000001c643c7812 */ /* 0x000fe400078efcff */
[----:B------:R0:W2:Y:S01]  /*3820*/  @P0 LDG.E.U8 R8, desc[UR20][R56.64] ;  /* 0x0000001438080981 */ /* 0x0000a2000c1e1100 */
[----:B------:R-:W-:-:S04]  /*3830*/  PLOP3.LUT P0, PT, PT, PT, UP1, 0x80, 0x8 ;  /* 0x000000000008781c */ /* 0x000fc80003f0f018 */
[----:B------:R-:W-:Y:S02]  /*3840*/  ISETP.LT.AND P0, PT, R60, UR22, P0 ;  /* 0x000000163c007c0c */ /* 0x000fe40008701270 */
[-C--:B0-----:R-:W-:Y:S02]  /*3850*/  LEA.HI.X.SX32 R57, R59, R136.reuse, 0x1, P4 ;  /* 0x000000883b397211 */ /* 0x081fe400020f0eff */
[C---:B------:R-:W-:Y:S01]  /*3860*/  IADD3 R56, P5, PT, R58.reuse, R137, RZ ;  /* 0x000000893a387210 */ /* 0x040fe20007fbe0ff */
[----:B------:R-:W-:Y:S02]  /*3870*/  @P2 IMAD.MOV.U32 R60, RZ, RZ, R55 ;  /* 0x000000ffff3c2224 */ /* 0x000fe400078e0037 */
[----:B------:R-:W-:Y:S01]  /*3880*/  @P2 IMAD.MOV.U32 R61, RZ, RZ, R57 ;  /* 0x000000ffff3d2224 */ /* 0x000fe200078e0039 */
[----:B------:R-:W-:-:S04]  /*3890*/  LEA.HI.X.SX32 R58, R58, R136, 0x1, P5 ;  /* 0x000000883a3a7211 */ /* 0x000fc800028f0eff */
[----:B------:R0:W2:Y:S01]  /*38a0*/  @P2 LDG.E.U8 R7, desc[UR20][R60.64] ;  /* 0x000000143c072981 */ /* 0x0000a2000c1e1100 */
[----:B------:R-:W-:Y:S02]  /*38b0*/  IADD3 R59, P4, PT, R62, R137, RZ ;  /* 0x000000893e3b7210 */ /* 0x000fe40007f9e0ff */
[----:B------:R-:W-:Y:S01]  /*38c0*/  PLOP3.LUT P2, PT, PT, PT, UP1, 0x80, 0x8 ;  /* 0x000000000008781c */ /* 0x000fe20003f4f018 */
[----:B0-----:R-:W-:Y:S02]  /*38d0*/  @P3 IMAD.MOV.U32 R60, RZ, RZ, R56 ;  /* 0x000000ffff3c3224 */ /* 0x001fe400078e0038 */
[----:B------:R-:W-:Y:S01]  /*38e0*/  @P3 IMAD.MOV.U32 R61, RZ, RZ, R58 ;  /* 0x000000ffff3d3224 */ /* 0x000fe200078e003a */
[----:B------:R-:W-:-:S04]  /*38f0*/  ISETP.LT.AND P2, PT, R63, UR22, P2 ;  /* 0x000000163f007c0c */ /* 0x000fc80009741270 */
[----:B------:R0:W2:Y:S01]  /*3900*/  @P3 LDG.E.U8 R6, desc[UR20][R60.64] ;  /* 0x000000143c063981 */ /* 0x0000a2000c1e1100 */
[----:B------:R-:W-:Y:S02]  /*3910*/  PLOP3.LUT P3, PT, PT, PT, UP1, 0x80, 0x8 ;  /* 0x000000000008781c */ /* 0x000fe40003f6f018 */
[----:B0-----:R-:W-:Y:S01]  /*3920*/  LEA.HI.X.SX32 R60, R62, R136, 0x1, P4 ;  /* 0x000000883e3c7211 */ /* 0x001fe200020f0eff */
[----:B------:R-:W-:Y:S01]  /*3930*/  @P0 IMAD.MOV.U32 R62, RZ, RZ, R59 ;  /* 0x000000ffff3e0224 */ /* 0x000fe200078e003b */
[----:B------:R-:W-:-:S03]  /*3940*/  IADD3 R61, P4, PT, R65, R137, RZ ;  /* 0x00000089413d7210 */ /* 0x000fc60007f9e0ff */
[----:B------:R-:W-:Y:S01]  /*3950*/  @P0 IMAD.MOV.U32 R63, RZ, RZ, R60 ;  /* 0x000000ffff3f0224 */ /* 0x000fe200078e003c */
[----:B------:R-:W-:-:S04]  /*3960*/  ISETP.LT.AND P3, PT, R67, UR22, P3 ;  /* 0x0000001643007c0c */ /* 0x000fc80009f61270 */
[----:B------:R0:W2:Y:S01]  /*3970*/  @P0 LDG.E.U8 R5, desc[UR20][R62.64] ;  /* 0x000000143e050981 */ /* 0x0000a2000c1e1100 */
[----:B------:R-:W-:Y:S02]  /*3980*/  LOP3.LUT R67, R100, 0x34, RZ, 0xfc, !PT ;  /* 0x0000003464437812 */ /* 0x000fe400078efcff */
[----:B------:R-:W-:Y:S01]  /*3990*/  PLOP3.LUT P0, PT, PT, PT, UP1, 0x80, 0x8 ;  /* 0x000000000008781c */ /* 0x000fe20003f0f018 */
[----:B------:R-:W-:Y:S01]  /*39a0*/  @P2 IMAD.MOV.U32 R102, RZ, RZ, R61 ;  /* 0x000000ffff662224 */ /* 0x000fe200078e003d */
[----:B0-----:R-:W-:Y:S02]  /*39b0*/  LEA.HI.X.SX32 R63, R65, R136, 0x1, P4 ;  /* 0x00000088413f7211 */ /* 0x001fe400020f0eff */
[----:B------:R-:W-:-:S03]  /*39c0*/  IADD3 R62, P5, PT, R64, R137, RZ ;  /* 0x00000089403e7210 */ /* 0x000fc60007fbe0ff */
[----:B------:R-:W-:Y:S01]  /*39d0*/  @P2 IMAD.MOV.U32 R103, RZ, RZ, R63 ;  /* 0x000000ffff672224 */ /* 0x000fe200078e003f */
[----:B------:R-:W-:Y:S02]  /*39e0*/  LEA.HI.X.SX32 R64, R64, R136, 0x1, P5 ;  /* 0x0000008840407211 */ /* 0x000fe400028f0eff */
[----:B------:R-:W-:Y:S02]  /*39f0*/  ISETP.LT.AND P0, PT, R67, UR22, P0 ;  /* 0x0000001643007c0c */ /* 0x000fe40008701270 */
[----:B------:R0:W2:Y:S01]  /*3a00*/  @P2 LDG.E.U8 R4, desc[UR20][R102.64] ;  /* 0x0000001466042981 */ /* 0x0000a2000c1e1100 */
[----:B------:R-:W-:Y:S02]  /*3a10*/  IADD3 R65, P4, PT, R66, R137, RZ ;  /* 0x0000008942417210 */ /* 0x000fe40007f9e0ff */
[----:B------:R-:W-:Y:S02]  /*3a20*/  LOP3.LUT R68, R100, 0x3c, RZ, 0xfc, !PT ;  /* 0x0000003c64447812 */ /* 0x000fe400078efcff */
[----:B------:R-:W-:Y:S01]  /*3a30*/  PLOP3.LUT P2, PT, PT, PT, UP1, 0x80, 0x8 ;  /* 0x000000000008781c */ /* 0x000fe20003f4f018 */
[----:B0-----:R-:W-:-:S02]  /*3a40*/  @P3 IMAD.MOV.U32 R102, RZ, RZ, R62 ;  /* 0x000000ffff663224 */ /* 0x001fc400078e003e */
[----:B------:R-:W-:Y:S01]  /*3a50*/  @P3 IMAD.MOV.U32 R103, RZ, RZ, R64 ;  /* 0x000000ffff673224 */ /* 0x000fe200078e0040 */
[----:B------:R-:W-:Y:S02]  /*3a60*/  LEA.HI.X.SX32 R66, R66, R136, 0x1, P4 ;  /* 0x0000008842427211 */ /* 0x000fe400020f0eff */
[----:B------:R-:W-:Y:S02]  /*3a70*/  LOP3.LUT R67, R100, 0x44, RZ, 0xfc, !PT ;  /* 0x0000004464437812 */ /* 0x000fe400078efcff */
[----:B------:R0:W2:Y:S01]  /*3a80*/  @P3 LDG.E.U8 R2, desc[UR20][R102.64] ;  /* 0x0000001466023981 */ /* 0x0000a2000c1e1100 */
[----:B------:R-:W-:Y:S02]  /*3a90*/  PLOP3.LUT P3, PT, PT, PT, UP1, 0x80, 0x8 ;  /* 0x000000000008781c */ /* 0x000fe40003f6f018 */
[----:B------:R-:W-:Y:S02]  /*3aa0*/  ISETP.LT.AND P2, PT, R68, UR22, P2 ;  /* 0x0000001644007c0c */ /* 0x000fe40009741270 */
[----:B------:R-:W-:-:S02]  /*3ab0*/  PRMT R252, RZ, 0x7610, R252 ;  /* 0x00007610fffc7816 */ /* 0x000fc400000000fc */
[----:B------:R-:W-:Y:S01]  /*3ac0*/  ISETP.LT.AND P3, PT, R67, UR22, P3 ;  /* 0x0000001643007c0c */ /* 0x000fe20009f61270 */
[----:B0-----:R-:W-:Y:S02]  /*3ad0*/  @P0 IMAD.MOV.U32 R102, RZ, RZ, R65 ;  /* 0x000000ffff660224 */ /* 0x001fe400078e0041 */
[----:B------:R-:W-:Y:S01]  /*3ae0*/  @P0 IMAD.MOV.U32 R103, RZ, RZ, R66 ;  /* 0x000000ffff670224 */ /* 0x000fe200078e0042 */
[C---:B------:R-:W-:Y:S02]  /*3af0*/  IADD3 R67, P4, PT, R69.reuse, R137, RZ ;  /* 0x0000008945437210 */ /* 0x040fe40007f9e0ff */
[----:B------:R-:W-:Y:S02]  /*3b00*/  LOP3.LUT R71, R100, 0x4c, RZ, 0xfc, !PT ;  /* 0x0000004c64477812 */ /* 0x000fe400078efcff */
[----:B------:R0:W2:Y:S01]  /*3b10*/  @P0 LDG.E.U8 R252, desc[UR20][R102.64] ;  /* 0x0000001466fc0981 */ /* 0x0000a2000c1e1100 */
[----:B------:R-:W-:Y:S02]  /*3b20*/  PLOP3.LUT P0, PT, PT, PT, UP1, 0x80, 0x8 ;  /* 0x000000000008781c */ /* 0x000fe40003f0f018 */
[----:B------:R-:W-:-:S02]  /*3b30*/  LEA.HI.X.SX32 R69, R69, R136, 0x1, P4 ;  /* 0x0000008845457211 */ /* 0x000fc400020f0eff */
[CC--:B------:R-:W-:Y:S02]  /*3b40*/  IADD3 R68, P5, PT, R70.reuse, R137.reuse, RZ ;  /* 0x0000008946447210 */ /* 0x0c0fe40007fbe0ff */
[----:B------:R-:W-:Y:S02]  /*3b50*/  PRMT R251, RZ, 0x7610, R251 ;  /* 0x00007610fffb7816 */ /* 0x000fe400000000fb */
[----:B------:R-:W-:Y:S01]  /*3b60*/  ISETP.LT.AND P0, PT, R71, UR22, P0 ;  /* 0x0000001647007c0c */ /* 0x000fe20008701270 */
[----:B0-----:R-:W-:Y:S01]  /*3b70*/  @P2 IMAD.MOV.U32 R102, RZ, RZ, R67 ;  /* 0x000000ffff662224 */ /* 0x001fe200078e0043 */
[----:B------:R-:W-:Y:S01]  /*3b80*/  LEA.HI.X.SX32 R70, R70, R136, 0x1, P5 ;  /* 0x0000008846467211 */ /* 0x000fe200028f0eff */
[----:B------:R-:W-:Y:S01]  /*3b90*/  @P2 IMAD.MOV.U32 R103, RZ, RZ, R69 ;  /* 0x000000ffff672224 */ /* 0x000fe200078e0045 */
[----:B------:R-:W-:Y:S02]  /*3ba0*/  IADD3 R71, P4, PT, R72, R137, RZ ;  /* 0x0000008948477210 */ /* 0x000fe40007f9e0ff */
[----:B------:R-:W-:-:S02]  /*3bb0*/  PRMT R250, RZ, 0x7610, R250 ;  /* 0x00007610fffa7816 */ /* 0x000fc400000000fa */
[----:B------:R0:W2:Y:S01]  /*3bc0*/  @P2 LDG.E.U8 R251, desc[UR20][R102.64] ;  /* 0x0000001466fb2981 */ /* 0x0000a2000c1e1100 */
[----:B------:R-:W-:Y:S02]  /*3bd0*/  LEA.HI.X.SX32 R72, R72, R136, 0x1, P4 ;  /* 0x0000008848487211 */ /* 0x000fe400020f0eff */
[----:B------:R-:W-:Y:S02]  /*3be0*/  LOP3.LUT R74, R100, 0x54, RZ, 0xfc, !PT ;  /* 0x00000054644a7812 */ /* 0x000fe400078efcff */
[----:B------:R-:W-:Y:S01]  /*3bf0*/  PLOP3.LUT P2, PT, PT, PT, UP1, 0x80, 0x8 ;  /* 0x000000000008781c */ /* 0x000fe20003f4f018 */
[----:B0-----:R-:W-:Y:S02]  /*3c00*/  @P3 IMAD.MOV.U32 R102, RZ, RZ, R68 ;  /* 0x000000ffff663224 */ /* 0x001fe400078e0044 */
[----:B------:R-:W-:Y:S01]  /*3c10*/  @P3 IMAD.MOV.U32 R103, RZ, RZ, R70 ;  /* 0x000000ffff673224 */ /* 0x000fe200078e0046 */
[----:B------:R-:W-:-:S04]  /*3c20*/  PRMT R249, RZ, 0x7610, R249 ;  /* 0x00007610fff97816 */ /* 0x000fc800000000f9 */
[----:B------:R0:W2:Y:S01]  /*3c30*/  @P3 LDG.E.U8 R250, desc[UR20][R102.64] ;  /* 0x0000001466fa3981 */ /* 0x0000a2000c1e1100 */
[----:B------:R-:W-:Y:S02]  /*3c40*/  LOP3.LUT R73, R100, 0x5c, RZ, 0xfc, !PT ;  /* 0x0000005c64497812 */ /* 0x000fe400078efcff */
[----:B------:R-:W-:Y:S02]  /*3c50*/  PLOP3.LUT P3, PT, PT, PT, UP1, 0x80, 0x8 ;  /* 0x000000000008781c */ /* 0x000fe40003f6f018 */
[----:B------:R-:W-:Y:S01]  /*3c60*/  ISETP.LT.AND P2, PT, R74, UR22, P2 ;  /* 0x000000164a007c0c */ /* 0x000fe20009741270 */
[----:B0-----:R-:W-:Y:S02]  /*3c70*/  @P0 IMAD.MOV.U32 R102, RZ, RZ, R71 ;  /* 0x000000ffff660224 */ /* 0x001fe400078e0047 */
[----:B------:R-:W-:-:S05]  /*3c80*/  @P0 IMAD.MOV.U32 R103, RZ, RZ, R72 ;  /* 0x000000ffff670224 */ /* 0x000fca00078e0048 */
[----:B------:R0:W2:Y:S01]  /*3c90*/  @P0 LDG.E.U8 R249, desc[UR20][R102.64] ;  /* 0x0000001466f90981 */ /* 0x0000a2000c1e1100 */
[----:B------:R-:W-:Y:S02]  /*3ca0*/  ISETP.LT.AND P0, PT, R73, UR22, P3 ;  /* 0x0000001649007c0c */ /* 0x000fe40009f01270 */
[CC--:B------:R-:W-:Y:S02]  /*3cb0*/  IADD3 R73, P4, PT, R75.reuse, R137.reuse, RZ ;  /* 0x000000894b497210 */ /* 0x0c0fe40007f9e0ff */
[----:B------:R-:W-:Y:S02]  /*3cc0*/  PLOP3.LUT P3, PT, PT, PT, UP1, 0x80, 0x8 ;  /* 0x000000000008781c */ /* 0x000fe40003f6f018 */
[----:B------:R-:W-:Y:S02]  /*3cd0*/  LEA.HI.X.SX32 R75, R75, R136, 0x1, P4 ;  /* 0x000000884b4b7211 */ /* 0x000fe400020f0eff */
[----:B0-----:R-:W-:Y:S02]  /*3ce0*/  LOP3.LUT R102, R100, 0x64, RZ, 0xfc, !PT ;  /* 0x0000006464667812 */ /* 0x001fe400078efcff */
[----:B------:R-:W-:Y:S01]  /*3cf0*/  PRMT R248, RZ, 0x7610, R248 ;  /* 0x00007610fff87816 */ /* 0x000fe200000000f8 */
[----:B------:R-:W-:Y:S01]  /*3d00*/  @P2 IMAD.MOV.U32 R103, RZ, RZ, R75 ;  /* 0x000000ffff672224 */ /* 0x000fe200078e004b */
[----:B------:R-:W-:Y:S01]  /*3d10*/  ISETP.LT.AND P3, PT, R102, UR22, P3 ;  /* 0x0000001666007c0c */ /* 0x000fe20009f61270 */
[----:B------:R-:W-:Y:S01]  /*3d20*/  @P2 IMAD.MOV.U32 R102, RZ, RZ, R73 ;  /* 0x000000ffff662224 */ /* 0x000fe200078e0049 */
[----:B------:R-:W-:-:S04]  /*3d30*/  IADD3 R74, P5, PT, R76, R137, RZ ;  /* 0x000000894c4a7210 */ /* 0x000fc80007fbe0ff */
[-C--:B------:R-:W-:Y:S01]  /*3d40*/  LEA.HI.X.SX32 R76, R76, R136.reuse, 0x1, P5 ;  /* 0x000000884c4c7211 */ /* 0x080fe200028f0eff */
[----:B------:R0:W2:Y:S01]  /*3d50*/  @P2 LDG.E.U8 R248, desc[UR20][R102.64] ;  /* 0x0000001466f82981 */ /* 0x0000a2000c1e1100 */
[C---:B------:R-:W-:Y:S01]  /*3d60*/  IADD3 R170, P2, PT, R169.reuse, R137, RZ ;  /* 0x00000089a9aa7210 */ /* 0x040fe20007f5e0ff */
[C---:B------:R-:W-:Y:S01]  /*3d70*/  VIADD R206, R0.reuse, 0x33 ;  /* 0x0000003300ce7836 */ /* 0x040fe20000000000 */
[----:B------:R-:W-:Y:S01]  /*3d80*/  PRMT R247, RZ, 0x7610, R247 ;  /* 0x00007610fff77816 */ /* 0x000fe200000000f7 */
[C---:B------:R-:W-:Y:S01]  /*3d90*/  VIADD R204, R0.reuse, 0x35 ;  /* 0x0000003500cc7836 */ /* 0x040fe20000000000 */
[----:B------:R-:W-:Y:S01]  /*3da0*/  LEA.HI.X.SX32 R169, R169, R136, 0x1, P2 ;  /* 0x00000088a9a97211 */ /* 0x000fe200010f0eff */
[----:B------:R-:W-:Y:S02]  /*3db0*/  VIADD R182, R0, 0x34 ;  /* 0x0000003400b67836 */ /* 0x000fe40000000000 */
[----:B0-----:R-:W-:Y:S02]  /*3dc0*/  @P0 IMAD.MOV.U32 R102, RZ, RZ, R74 ;  /* 0x000000ffff660224 */ /* 0x001fe400078e004a */
[----:B------:R-:W-:Y:S01]  /*3dd0*/  @P0 IMAD.MOV.U32 R103, RZ, RZ, R76 ;  /* 0x000000ffff670224 */ /* 0x000fe200078e004c */
[----:B------:R-:W-:-:S02]  /*3de0*/  IABS R138, R206 ;  /* 0x000000ce008a7213 */ /* 0x000fc40000000000 */
[----:B------:R-:W-:Y:S02]  /*3df0*/  PRMT R246, RZ, 0x7610, R246 ;  /* 0x00007610fff67816 */ /* 0x000fe400000000f6 */
[----:B------:R0:W2:Y:S01]  /*3e00*/  @P0 LDG.E.U8 R247, desc[UR20][R102.64] ;  /* 0x0000001466f70981 */ /* 0x0000a2000c1e1100 */
[----:B------:R-:W-:Y:S01]  /*3e10*/  IABS R111, R204 ;  /* 0x000000cc006f7213 */ /* 0x000fe20000000000 */
[----:B------:R-:W-:Y:S01]  /*3e20*/  VIADD R203, R0, 0x36 ;  /* 0x0000003600cb7836 */ /* 0x000fe20000000000 */
[----:B------:R-:W-:Y:S01]  /*3e30*/  IABS R139, R182 ;  /* 0x000000b6008b7213 */ /* 0x000fe20000000000 */
[----:B------:R-:W-:-:S04]  /*3e40*/  IMAD.HI.U32 R104, R87, R138, RZ ;  /* 0x0000008a57687227 */ /* 0x000fc800078e00ff */
[----:B0-----:R-:W-:Y:S02]  /*3e50*/  @P3 IMAD.MOV.U32 R102, RZ, RZ, R170 ;  /* 0x000000ffff663224 */ /* 0x001fe400078e00aa */
[----:B------:R-:W-:Y:S02]  /*3e60*/  @P3 IMAD.MOV.U32 R103, RZ, RZ, R169 ;  /* 0x000000ffff673224 */ /* 0x000fe400078e00a9 */
[----:B------:R-:W-:-:S03]  /*3e70*/  VIADD R207, R0, 0x38 ;  /* 0x0000003800cf7836 */ /* 0x000fc60000000000 */
[----:B------:R0:W2:Y:S01]  /*3e80*/  @P3 LDG.E.U8 R246, desc[UR20][R102.64] ;  /* 0x0000001466f63981 */ /* 0x0000a2000c1e1100 */
[----:B------:R-:W-:Y:S01]  /*3e90*/  VIADD R205, R0, 0x37 ;  /* 0x0000003700cd7836 */ /* 0x000fe20000000000 */
[----:B------:R-:W-:Y:S02]  /*3ea0*/  IABS R110, R203 ;  /* 0x000000cb006e7213 */ /* 0x000fe40000000000 */
[----:B------:R-:W-:Y:S01]  /*3eb0*/  IABS R108, R207 ;  /* 0x000000cf006c7213 */ /* 0x000fe20000000000 */
[----:B0-----:R-:W-:-:S04]  /*3ec0*/  IMAD.HI.U32 R103, R87, R111, RZ ;  /* 0x0000006f57677227 */ /* 0x001fc800078e00ff */
[----:B------:R-:W-:Y:S02]  /*3ed0*/  IMAD.MOV R102, RZ, RZ, -R104 ;  /* 0x000000ffff667224 */ /* 0x000fe400078e0a68 */
[----:B------:R-:W-:Y:S01]  /*3ee0*/  IMAD.HI.U32 R104, R87, R139, RZ ;  /* 0x0000008b57687227 */ /* 0x000fe200078e00ff */
[----:B------:R-:W-:-:S03]  /*3ef0*/  IABS R109, R205 ;  /* 0x000000cd006d7213 */ /* 0x000fc60000000000 */
[----:B------:R-:W-:Y:S02]  /*3f00*/  IMAD.MOV R103, RZ, RZ, -R103 ;  /* 0x000000ffff677224 */ /* 0x000fe400078e0a67 */
[----:B------:R-:W-:Y:S02]  /*3f10*/  IMAD R138, R77, R102, R138 ;  /* 0x000000664d8a7224 */ /* 0x000fe400078e028a */
[----:B------:R-:W-:Y:S02]  /*3f20*/  IMAD.MOV R104, RZ, RZ, -R104 ;  /* 0x000000ffff687224 */ /* 0x000fe400078e0a68 */
[----:B------:R-:W-:Y:S02]  /*3f30*/  VIADD R208, R0, 0x39 ;  /* 0x0000003900d07836 */ /* 0x000fe40000000000 */
[----:B------:R-:W-:-:S04]  /*3f40*/  IMAD.HI.U32 R102, R87, R110, RZ ;  /* 0x0000006e57667227 */ /* 0x000fc800078e00ff */
[----:B------:R-:W-:Y:S02]  /*3f50*/  IMAD R111, R77, R103, R111 ;  /* 0x000000674d6f7224 */ /* 0x000fe400078e026f */
[----:B------:R-:W-:Y:S02]  /*3f60*/  VIADD R212, R0, 0x3b ;  /* 0x0000003b00d47836 */ /* 0x000fe40000000000 */
[----:B------:R-:W-:Y:S01]  /*3f70*/  IMAD.HI.U32 R103, R87, R108, RZ ;  /* 0x0000006c57677227 */ /* 0x000fe200078e00ff */
[----:B------:R-:W-:-:S03]  /*3f80*/  IABS R107, R208 ;  /* 0x000000d0006b7213 */ /* 0x000fc60000000000 */
[----:B------:R-:W-:Y:S02]  /*3f90*/  IMAD R139, R77, R104, R139 ;  /* 0x000000684d8b7224 */ /* 0x000fe400078e028b */
        /* <DEDUP_REMOVED lines=8> */
[----:B------:R-:W-:Y:S02]  /*4020*/  VIADD R213, R0, 0x3a ;  /* 0x0000003a00d57836 */ /* 0x000fe40000000000 */
[----:B------:R-:W-:Y:S02]  /*4030*/  IMAD R108, R77, R103, R108 ;  /* 0x000000674d6c7224 */ /* 0x000fe400078e026c */
[----:B------:R-:W-:Y:S01]  /*4040*/  IMAD.HI.U32 R103, R87, R105, RZ ;  /* 0x0000006957677227 */ /* 0x000fe200078e00ff */
[----:B------:R-:W-:-:S03]  /*4050*/  IABS R106, R213 ;  /* 0x000000d5006a7213 */ /* 0x000fc60000000000 */
[C---:B------:R-:W-:Y:S01]  /*4060*/  IMAD R109, R77.reuse, R104, R109 ;  /* 0x000000684d6d7224 */ /* 0x040fe200078e026d */
[----:B------:R-:W-:Y:S01]  /*4070*/  IABS R104, R215 ;  /* 0x000000d700687213 */ /* 0x000fe20000000000 */
[----:B------:R-:W-:Y:S02]  /*4080*/  IMAD.MOV R102, RZ, RZ, -R102 ;  /* 0x000000ffff667224 */ /* 0x000fe400078e0a66 */
[----:B------:R-:W-:Y:S02]  /*4090*/  IMAD.MOV R103, RZ, RZ, -R103 ;  /* 0x000000ffff677224 */ /* 0x000fe400078e0a67 */
[----:B------:R-:W-:Y:S02]  /*40a0*/  VIADD R214, R0, 0x3d ;  /* 0x0000003d00d67836 */ /* 0x000fe40000000000 */
[----:B------:R-:W-:Y:S02]  /*40b0*/  IMAD R107, R77, R102, R107 ;  /* 0x000000664d6b7224 */ /* 0x000fe400078e026b */
[----:B------:R-:W-:-:S04]  /*40c0*/  IMAD.HI.U32 R102, R87, R104, RZ ;  /* 0x0000006857667227 */ /* 0x000fc800078e00ff */
[----:B------:R-:W-:-:S04]  /*40d0*/  IMAD.HI.U32 R179, R87, R106, RZ ;  /* 0x0000006a57b37227 */ /* 0x000fc800078e00ff */
[----:B------:R-:W-:Y:S01]  /*40e0*/  IMAD R105, R77, R103, R105 ;  /* 0x000000674d697224 */ /* 0x000fe200078e0269 */
[----:B------:R-:W-:Y:S01]  /*40f0*/  IABS R103, R214 ;  /* 0x000000d600677213 */ /* 0x000fe20000000000 */
[----:B------:R-:W-:Y:S02]  /*4100*/  IMAD.MOV R102, RZ, RZ, -R102 ;  /* 0x000000ffff667224 */ /* 0x000fe400078e0a66 */
[C---:B------:R-:W-:Y:S02]  /*4110*/  VIADD R216, R0.reuse, 0x3e ;  /* 0x0000003e00d87836 */ /* 0x040fe40000000000 */
[----:B------:R-:W-:Y:S02]  /*4120*/  IMAD.MOV R179, RZ, RZ, -R179 ;  /* 0x000000ffffb37224 */ /* 0x000fe400078e0ab3 */
[----:B------:R-:W-:Y:S02]  /*4130*/  VIADD R193, R0, 0x3f ;  /* 0x0000003f00c17836 */ /* 0x000fe40000000000 */
[----:B------:R-:W-:-:S04]  /*4140*/  IMAD.HI.U32 R181, R87, R103, RZ ;  /* 0x0000006757b57227 */ /* 0x000fc800078e00ff */
[C---:B------:R-:W-:Y:S01]  /*4150*/  IMAD R104, R77.reuse, R102, R104 ;  /* 0x000000664d687224 */ /* 0x040fe200078e0268 */
[----:B------:R-:W-:Y:S01]  /*4160*/  IABS R102, R216 ;  /* 0x000000d800667213 */ /* 0x000fe20000000000 */
[----:B------:R-:W-:Y:S01]  /*4170*/  IMAD R106, R77, R179, R106 ;  /* 0x000000b34d6a7224 */ /* 0x000fe200078e026a */
[----:B------:R-:W-:Y:S01]  /*4180*/  IABS R179, R193 ;  /* 0x000000c100b37213 */ /* 0x000fe20000000000 */
[----:B------:R-:W-:Y:S02]  /*4190*/  IMAD.MOV R181, RZ, RZ, -R181 ;  /* 0x000000ffffb57224 */ /* 0x000fe400078e0ab5 */
[----:B------:R-:W-:Y:S01]  /*41a0*/  IMAD.HI.U32 R180, R87, R102, RZ ;  /* 0x0000006657b47227 */ /* 0x000fe200078e00ff */
[----:B------:R-:W-:-:S03]  /*41b0*/  PLOP3.LUT P0, PT, PT, PT, UP1, 0x80, 0x8 ;  /* 0x000000000008781c */ /* 0x000fc60003f0f018 */
[----:B------:R-:W-:Y:S01]  /*41c0*/  IMAD R103, R77, R181, R103 ;  /* 0x000000b54d677224 */ /* 0x000fe200078e0267 */
[----:B------:R-:W-:Y:S01]  /*41d0*/  LOP3.LUT R181, R100, 0x6c, RZ, 0xfc, !PT ;  /* 0x0000006c64b57812 */ /* 0x000fe200078efcff */
[----:B------:R-:W-:-:S03]  /*41e0*/  IMAD.HI.U32 R87, R87, R179, RZ ;  /* 0x000000b357577227 */ /* 0x000fc600078e00ff */
[----:B------:R-:W-:Y:S01]  /*41f0*/  ISETP.LT.AND P0, PT, R181, UR22, P0 ;  /* 0x00000016b5007c0c */ /* 0x000fe20008701270 */
[----:B------:R-:W-:-:S04]  /*4200*/  IMAD.MOV R87, RZ, RZ, -R87 ;  /* 0x000000ffff577224 */ /* 0x000fc800078e0a57 */
[----:B------:R-:W-:Y:S01]  /*4210*/  IMAD R87, R77, R87, R179 ;  /* 0x000000574d577224 */ /* 0x000fe200078e02b3 */
[----:B------:R-:W-:Y:S01]  /*4220*/  IADD3 R179, P2, PT, R178, R137, RZ ;  /* 0x00000089b2b37210 */ /* 0x000fe20007f5e0ff */
[----:B------:R-:W-:-:S03]  /*4230*/  IMAD.MOV R180, RZ, RZ, -R180 ;  /* 0x000000ffffb47224 */ /* 0x000fc600078e0ab4 */
[----:B------:R-:W-:Y:S01]  /*4240*/  LEA.HI.X.SX32 R178, R178, R136, 0x1, P2 ;  /* 0x00000088b2b27211 */ /* 0x000fe200010f0eff */
[C---:B------:R-:W-:Y:S01]  /*4250*/  IMAD R102, R77.reuse, R180, R102 ;  /* 0x000000b44d667224 */ /* 0x040fe200078e0266 */
[----:B------:R-:W-:Y:S01]  /*4260*/  PRMT R232, RZ, 0x7610, R232 ;  /* 0x00007610ffe87816 */ /* 0x000fe200000000e8 */
[----:B------:R-:W-:Y:S02]  /*4270*/  @P0 IMAD.MOV.U32 R180, RZ, RZ, R179 ;  /* 0x000000ffffb40224 */ /* 0x000fe400078e00b3 */
[----:B------:R-:W-:Y:S01]  /*4280*/  @P0 IMAD.MOV.U32 R181, RZ, RZ, R178 ;  /* 0x000000ffffb50224 */ /* 0x000fe200078e00b2 */
[C---:B------:R-:W-:Y:S02]  /*4290*/  ISETP.GT.U32.AND P5, PT, R77.reuse, R114, PT ;  /* 0x000000724d00720c */ /* 0x040fe40003fa4070 */
[C---:B------:R-:W-:Y:S02]  /*42a0*/  ISETP.GT.U32.AND P4, PT, R77.reuse, R115, PT ;  /* 0x000000734d00720c */ /* 0x040fe40003f84070 */
[----:B------:R0:W2:Y:S01]  /*42b0*/  @P0 LDG.E.U8 R232, desc[UR20][R180.64] ;  /* 0x00000014b4e80981 */ /* 0x0000a2000c1e1100 */
[----:B------:R-:W-:-:S02]  /*42c0*/  ISETP.GT.U32.AND P0, PT, R77, R117, PT ;  /* 0x000000754d00720c */ /* 0x000fc40003f04070 */
[C---:B------:R-:W-:Y:S02]  /*42d0*/  ISETP.GT.U32.AND P3, PT, R77.reuse, R112, PT ;  /* 0x000000704d00720c */ /* 0x040fe40003f64070 */
[----:B------:R-:W-:-:S04]  /*42e0*/  ISETP.GT.U32.AND P2, PT, R77, R116, PT ;  /* 0x000000744d00720c */ /* 0x000fc80003f44070 */
[--C-:B------:R-:W-:Y:S01]  /*42f0*/  @!P5 IMAD.IADD R114, R114, 0x1, -R77.reuse ;  /* 0x000000017272d824 */ /* 0x100fe200078e0a4d */
[----:B------:R-:W-:Y:S01]  /*4300*/  ISETP.GT.U32.AND P5, PT, R77, R119, PT ;  /* 0x000000774d00720c */ /* 0x000fe20003fa4070 */
[--C-:B------:R-:W-:Y:S01]  /*4310*/  @!P4 IMAD.IADD R115, R115, 0x1, -R77.reuse ;  /* 0x000000017373c824 */ /* 0x100fe200078e0a4d */
[----:B------:R-:W-:Y:S02]  /*4320*/  ISETP.GT.U32.AND P4, PT, R77, R120, PT ;  /* 0x000000784d00720c */ /* 0x000fe40003f84070 */
[--C-:B------:R-:W-:Y:S01]  /*4330*/  @!P0 IMAD.IADD R117, R117, 0x1, -R77.reuse ;  /* 0x0000000175758824 */ /* 0x100fe200078e0a4d */
[C---:B------:R-:W-:Y:S01]  /*4340*/  ISETP.GT.U32.AND P0, PT, R77.reuse, R122, PT ;  /* 0x0000007a4d00720c */ /* 0x040fe20003f04070 */
[--C-:B------:R-:W-:Y:S01]  /*4350*/  @!P3 IMAD.IADD R112, R112, 0x1, -R77.reuse ;  /* 0x000000017070b824 */ /* 0x100fe200078e0a4d */
[C---:B------:R-:W-:Y:S01]  /*4360*/  ISETP.GT.U32.AND P3, PT, R77.reuse, R118, PT ;  /* 0x000000764d00720c */ /* 0x040fe20003f64070 */
[----:B------:R-:W-:Y:S01]  /*4370*/  @!P2 IMAD.IADD R116, R116, 0x1, -R77 ;  /* 0x000000017474a824 */ /* 0x000fe200078e0a4d */
[----:B------:R-:W-:-:S04]  /*4380*/  ISETP.GT.U32.AND P2, PT, R77, R121, PT ;  /* 0x000000794d00720c */ /* 0x000fc80003f44070 */
[--C-:B------:R-:W-:Y:S01]  /*4390*/  @!P5 IMAD.IADD R119, R119, 0x1, -R77.reuse ;  /* 0x000000017777d824 */ /* 0x100fe200078e0a4d */
[C---:B------:R-:W-:Y:S01]  /*43a0*/  ISETP.GT.U32.AND P5, PT, R77.reuse, R124, PT ;  /* 0x0000007c4d00720c */ /* 0x040fe20003fa4070 */
[--C-:B------:R-:W-:Y:S01]  /*43b0*/  @!P4 IMAD.IADD R120, R120, 0x1, -R77.reuse ;  /* 0x000000017878c824 */ /* 0x100fe200078e0a4d */
[C---:B------:R-:W-:Y:S02]  /*43c0*/  ISETP.GT.U32.AND P4, PT, R77.reuse, R125, PT ;  /* 0x0000007d4d00720c */ /* 0x040fe40003f84070 */
[--C-:B------:R-:W-:Y:S01]  /*43d0*/  @!P0 IMAD.IADD R122, R122, 0x1, -R77.reuse ;  /* 0x000000017a7a8824 */ /* 0x100fe200078e0a4d */
[C---:B------:R-:W-:Y:S01]  /*43e0*/  ISETP.GT.U32.AND P0, PT, R77.reuse, R127, PT ;  /* 0x0000007f4d00720c */ /* 0x040fe20003f04070 */
[--C-:B------:R-:W-:Y:S01]  /*43f0*/  @!P3 IMAD.IADD R118, R118, 0x1, -R77.reuse ;  /* 0x000000017676b824 */ /* 0x100fe200078e0a4d */
[----:B------:R-:W-:Y:S01]  /*4400*/  ISETP.GT.U32.AND P3, PT, R77, R123, PT ;  /* 0x0000007b4d00720c */ /* 0x000fe20003f64070 */
[----:B------:R-:W-:Y:S01]  /*4410*/  @!P2 IMAD.IADD R121, R121, 0x1, -R77 ;  /* 0x000000017979a824 */ /* 0x000fe200078e0a4d */
[----:B------:R-:W-:-:S04]  /*4420*/  ISETP.GT.U32.AND P2, PT, R77, R126, PT ;  /* 0x0000007e4d00720c */ /* 0x000fc80003f44070 */
[--C-:B------:R-:W-:Y:S01]  /*4430*/  @!P5 IMAD.IADD R124, R124, 0x1, -R77.reuse ;  /* 0x000000017c7cd824 */ /* 0x100fe200078e0a4d */
[----:B------:R-:W-:Y:S01]  /*4440*/  ISETP.GT.U32.AND P5, PT, R77, R129, PT ;  /* 0x000000814d00720c */ /* 0x000fe20003fa4070 */
[--C-:B------:R-:W-:Y:S01]  /*4450*/  @!P4 IMAD.IADD R125, R125, 0x1, -R77.reuse ;  /* 0x000000017d7dc824 */ /* 0x100fe200078e0a4d */
[----:B------:R-:W-:Y:S02]  /*4460*/  ISETP.GT.U32.AND P4, PT, R77, R130, PT ;  /* 0x000000824d00720c */ /* 0x000fe40003f84070 */
[--C-:B------:R-:W-:Y:S01]  /*4470*/  @!P0 IMAD.IADD R127, R127, 0x1, -R77.reuse ;  /* 0x000000017f7f8824 */ /* 0x100fe200078e0a4d */
[----:B------:R-:W-:Y:S01]  /*4480*/  ISETP.GT.U32.AND P0, PT, R77, R132, PT ;  /* 0x000000844d00720c */ /* 0x000fe20003f04070 */
        /* <DEDUP_REMOVED lines=17> */
[C---:B------:R-:W-:Y:S02]  /*45a0*/  ISETP.GT.U32.AND P4, PT, R77.reuse, R92, PT ;  /* 0x0000005c4d00720c */ /* 0x040fe40003f84070 */
[--C-:B------:R-:W-:Y:S01]  /*45b0*/  @!P0 IMAD.IADD R90, R90, 0x1, -R77.reuse ;  /* 0x000000015a5a8824 */ /* 0x100fe200078e0a4d */
[----:B------:R-:W-:Y:S01]  /*45c0*/  ISETP.GT.U32.AND P0, PT, R77, R91, PT ;  /* 0x0000005b4d00720c */ /* 0x000fe20003f04070 */
[--C-:B------:R-:W-:Y:S01]  /*45d0*/  @!P3 IMAD.IADD R133, R133, 0x1, -R77.reuse ;  /* 0x000000018585b824 */ /* 0x100fe200078e0a4d */
[----:B------:R-:W-:Y:S01]  /*45e0*/  ISETP.GT.U32.AND P3, PT, R77, R155, PT ;  /* 0x0000009b4d00720c */ /* 0x000fe20003f64070 */
[----:B------:R-:W-:Y:S01]  /*45f0*/  @!P2 IMAD.IADD R89, R89, 0x1, -R77 ;  /* 0x000000015959a824 */ /* 0x000fe200078e0a4d */
[----:B------:R-:W-:-:S04]  /*4600*/  ISETP.GT.U32.AND P2, PT, R77, R153, PT ;  /* 0x000000994d00720c */ /* 0x000fc80003f44070 */
[--C-:B------:R-:W-:Y:S01]  /*4610*/  @!P5 IMAD.IADD R156, R156, 0x1, -R77.reuse ;  /* 0x000000019c9cd824 */ /* 0x100fe200078e0a4d */
[C---:B------:R-:W-:Y:S01]  /*4620*/  ISETP.GT.U32.AND P5, PT, R77.reuse, R152, PT ;  /* 0x000000984d00720c */ /* 0x040fe20003fa4070 */
[--C-:B------:R-:W-:Y:S01]  /*4630*/  @!P4 IMAD.IADD R92, R92, 0x1, -R77.reuse ;  /* 0x000000015c5cc824 */ /* 0x100fe200078e0a4d */
[----:B------:R-:W-:Y:S02]  /*4640*/  ISETP.GT.U32.AND P4, PT, R77, R151, PT ;  /* 0x000000974d00720c */ /* 0x000fe40003f84070 */
[--C-:B------:R-:W-:Y:S01]  /*4650*/  @!P0 IMAD.IADD R91, R91, 0x1, -R77.reuse ;  /* 0x000000015b5b8824 */ /* 0x100fe200078e0a4d */
[----:B------:R-:W-:Y:S01]  /*4660*/  ISETP.GT.U32.AND P0, PT, R77, R93, PT ;  /* 0x0000005d4d00720c */ /* 0x000fe20003f04070 */
        /* <DEDUP_REMOVED lines=17> */
[----:B------:R-:W-:Y:S02]  /*4780*/  ISETP.GT.U32.AND P4, PT, R77, R148, PT ;  /* 0x000000944d00720c */ /* 0x000fe40003f84070 */
[--C-:B------:R-:W-:Y:S01]  /*4790*/  @!P0 IMAD.IADD R97, R97, 0x1, -R77.reuse ;  /* 0x0000000161618824 */ /* 0x100fe200078e0a4d */
[C---:B------:R-:W-:Y:S01]  /*47a0*/  ISETP.GT.U32.AND P0, PT, R77.reuse, R99, PT ;  /* 0x000000634d00720c */ /* 0x040fe20003f04070 */
        /* <DEDUP_REMOVED lines=19> */
[----:B------:R-:W-:Y:S01]  /*48e0*/  ISETP.GT.U32.AND P0, PT, R77, R110, PT ;  /* 0x0000006e4d00720c */ /* 0x000fe20003f04070 */
[--C-:B------:R-:W-:Y:S01]  /*48f0*/  @!P3 IMAD.IADD R145, R145, 0x1, -R77.reuse ;  /* 0x000000019191b824 */ /* 0x100fe200078e0a4d */
[C---:B------:R-:W-:Y:S02]  /*4900*/  ISETP.GT.U32.AND P3, PT, R77.reuse, R143, PT ;  /* 0x0000008f4d00720c */ /* 0x040fe40003f64070 */
[----:B------:R-:W-:Y:S01]  /*4910*/  ISETP.GT.U32.AND P6, PT, R77, R87, PT ;  /* 0x000000574d00720c */ /* 0x000fe20003fc4070 */
[----:B------:R-:W-:-:S03]  /*4920*/  @!P2 IMAD.IADD R141, R141, 0x1, -R77 ;  /* 0x000000018d8da824 */ /* 0x000fc600078e0a4d */
[--C-:B------:R-:W-:Y:S01]  /*4930*/  @!P5 IMAD.IADD R138, R138, 0x1, -R77.reuse ;  /* 0x000000018a8ad824 */ /* 0x100fe200078e0a4d */
[----:B------:R-:W-:Y:S01]  /*4940*/  ISETP.GT.U32.AND P5, PT, R77, R108, PT ;  /* 0x0000006c4d00720c */ /* 0x000fe20003fa4070 */
[--C-:B------:R-:W-:Y:S01]  /*4950*/  @!P4 IMAD.IADD R139, R139, 0x1, -R77.reuse ;  /* 0x000000018b8bc824 */ /* 0x100fe200078e0a4d */
[C---:B------:R-:W-:Y:S02]  /*4960*/  ISETP.GT.U32.AND P4, PT, R77.reuse, R107, PT ;  /* 0x0000006b4d00720c */ /* 0x040fe40003f84070 */
[--C-:B------:R-:W-:Y:S01]  /*4970*/  @!P0 IMAD.IADD R110, R110, 0x1, -R77.reuse ;  /* 0x000000016e6e8824 */ /* 0x100fe200078e0a4d */
[C---:B------:R-:W-:Y:S02]  /*4980*/  ISETP.GT.U32.AND P0, PT, R77.reuse, R105, PT ;  /* 0x000000694d00720c */ /* 0x040fe40003f04070 */
[----:B------:R-:W-:Y:S01]  /*4990*/  ISETP.GT.U32.AND P2, PT, R77, R111, PT ;  /* 0x0000006f4d00720c */ /* 0x000fe20003f44070 */
[--C-:B------:R-:W-:Y:S01]  /*49a0*/  @!P3 IMAD.IADD R143, R143, 0x1, -R77.reuse ;  /* 0x000000018f8fb824 */ /* 0x100fe200078e0a4d */
[----:B------:R-:W-:Y:S01]  /*49b0*/  ISETP.GT.U32.AND P3, PT, R77, R109, PT ;  /* 0x0000006d4d00720c */ /* 0x000fe20003f64070 */
[----:B------:R-:W-:-:S03]  /*49c0*/  @!P6 IMAD.IADD R87, R87, 0x1, -R77 ;  /* 0x000000015757e824 */ /* 0x000fc600078e0a4d */
[--C-:B------:R-:W-:Y:S01]  /*49d0*/  @!P5 IMAD.IADD R108, R108, 0x1, -R77.reuse ;  /* 0x000000016c6cd824 */ /* 0x100fe200078e0a4d */
[----:B------:R-:W-:Y:S01]  /*49e0*/  ISETP.GT.U32.AND P5, PT, R77, R103, PT ;  /* 0x000000674d00720c */ /* 0x000fe20003fa4070 */
        /* <DEDUP_REMOVED lines=25> */
[C---:B------:R-:W-:Y:S01]  /*4b80*/  ISETP.GT.U32.AND P2, PT, R77.reuse, R117, PT ;  /* 0x000000754d00720c */ /* 0x040fe20003f44070 */
        /* <DEDUP_REMOVED lines=105> */
[----:B------:R-:W-:Y:S02]  /*5220*/  ISETP.GE.AND P4, PT, R83, RZ, PT ;  /* 0x000000ff5300720c */ /* 0x000fe40003f86270 */
[--C-:B------:R-:W-:Y:S01]  /*5230*/  @!P0 IMAD.IADD R104, R104, 0x1, -R77.reuse ;  /* 0x0000000168688824 */ /* 0x100fe200078e0a4d */
[----:B------:R-:W-:Y:S01]  /*5240*/  PLOP3.LUT P0, PT, PT, PT, UP1, 0x80, 0x8 ;  /* 0x000000000008781c */ /* 0x000fe20003f0f018 */
[--C-:B------:R-:W-:Y:S01]  /*5250*/  @!P2 IMAD.IADD R110, R110, 0x1, -R77.reuse ;  /* 0x000000016e6ea824 */ /* 0x100fe200078e0a4d */
[----:B------:R-:W-:Y:S02]  /*5260*/  LOP3.LUT R83, R100, 0x74, RZ, 0xfc, !PT ;  /* 0x0000007464537812 */ /* 0x000fe400078efcff */
[----:B------:R-:W-:Y:S01]  /*5270*/  ISETP.GT.U32.AND P2, PT, R77, R105, PT ;  /* 0x000000694d00720c */ /* 0x000fe20003f44070 */
[----:B------:R-:W-:Y:S01]  /*5280*/  @!P3 IMAD.IADD R108, R108, 0x1, -R77 ;  /* 0x000000016c6cb824 */ /* 0x000fe200078e0a4d */
[----:B------:R-:W-:-:S02]  /*5290*/  ISETP.LT.AND P0, PT, R83, UR22, P0 ;  /* 0x0000001653007c0c */ /* 0x000fc40008701270 */
[----:B------:R-:W-:Y:S01]  /*52a0*/  ISETP.GE.AND P3, PT, R85, RZ, PT ;  /* 0x000000ff5500720c */ /* 0x000fe20003f66270 */
[----:B------:R-:W-:Y:S01]  /*52b0*/  IMAD.MOV.U32 R85, RZ, RZ, R190 ;  /* 0x000000ffff557224 */ /* 0x000fe200078e00be */
[----:B------:R-:W-:Y:S01]  /*52c0*/  IADD3 R190, P6, PT, R189, R137, RZ ;  /* 0x00000089bdbe7210 */ /* 0x000fe20007fde0ff */
[----:B------:R-:W-:Y:S01]  /*52d0*/  @!P5 IMAD.IADD R103, R103, 0x1, -R77 ;  /* 0x000000016767d824 */ /* 0x000fe200078e0a4d */
[----:B------:R-:W-:Y:S01]  /*52e0*/  ISETP.GT.U32.AND P5, PT, R77, R102, PT ;  /* 0x000000664d00720c */ /* 0x000fe20003fa4070 */
[----:B0-----:R-:W-:Y:S01]  /*52f0*/  IMAD.MOV.U32 R181, RZ, RZ, R241 ;  /* 0x000000ffffb57224 */ /* 0x001fe200078e00f1 */
[----:B------:R-:W-:Y:S01]  /*5300*/  LEA.HI.X.SX32 R189, R189, R136, 0x1, P6 ;  /* 0x00000088bdbd7211 */ /* 0x000fe200030f0eff */
[----:B------:R-:W-:Y:S01]  /*5310*/  IMAD.MOV.U32 R180, RZ, RZ, R240 ;  /* 0x000000ffffb47224 */ /* 0x000fe200078e00f0 */
[----:B------:R-:W-:Y:S01]  /*5320*/  PRMT R228, RZ, 0x7610, R228 ;  /* 0x00007610ffe47816 */ /* 0x000fe200000000e4 */
[----:B------:R-:W-:Y:S01]  /*5330*/  @!P2 IMAD.IADD R105, R105, 0x1, -R77 ;  /* 0x000000016969a824 */ /* 0x000fe200078e0a4d */
[----:B------:R-:W-:Y:S01]  /*5340*/  ISETP.GE.AND P2, PT, R81, RZ, PT ;  /* 0x000000ff5100720c */ /* 0x000fe20003f46270 */
[----:B------:R-:W-:Y:S01]  /*5350*/  IMAD.MOV.U32 R81, RZ, RZ, R180 ;  /* 0x000000ffff517224 */ /* 0x000fe200078e00b4 */
[----:B------:R-:W2:Y:S01]  /*5360*/  LDL.LU R241, [R1+0x1c0] ;  /* 0x0001c00001f17983 */ /* 0x000ea20000300800 */
[----:B------:R-:W-:-:S02]  /*5370*/  IMAD.MOV.U32 R83, RZ, RZ, R181 ;  /* 0x000000ffff537224 */ /* 0x000fc400078e00b5 */
[----:B------:R-:W-:Y:S01]  /*5380*/  @P0 IMAD.MOV.U32 R180, RZ, RZ, R190 ;  /* 0x000000ffffb40224 */ /* 0x000fe200078e00be */
[----:B------:R-:W2:Y:S01]  /*5390*/  LDL.LU R240, [R1+0x1bc] ;  /* 0x0001bc0001f07983 */ /* 0x000ea20000300800 */
[----:B------:R-:W-:Y:S01]  /*53a0*/  @P0 IMAD.MOV.U32 R181, RZ, RZ, R189 ;  /* 0x000000ffffb50224 */ /* 0x000fe200078e00bd */
[----:B------:R-:W-:Y:S01]  /*53b0*/  ISETP.GE.AND P6, PT, R0, RZ, PT ;  /* 0x000000ff0000720c */ /* 0x000fe20003fc6270 */
[----:B------:R-:W-:-:S03]  /*53c0*/  @!P5 IMAD.IADD R102, R102, 0x1, -R77 ;  /* 0x000000016666d824 */ /* 0x000fc600078e0a4d */
[----:B------:R0:W2:Y:S01]  /*53d0*/  @P0 LDG.E.U8 R228, desc[UR20][R180.64] ;  /* 0x00000014b4e40981 */ /* 0x0000a2000c1e1100 */
[----:B------:R-:W-:Y:S01]  /*53e0*/  ISETP.GE.AND P5, PT, R193, RZ, PT ;  /* 0x000000ffc100720c */ /* 0x000fe20003fa6270 */
[----:B------:R-:W-:Y:S01]  /*53f0*/  IMAD.U32 R77, RZ, RZ, UR12 ;  /* 0x0000000cff4d7e24 */ /* 0x000fe2000f8e00ff */
[----:B------:R-:W-:Y:S01]  /*5400*/  PLOP3.LUT P0, PT, PT, PT, UP1, 0x80, 0x8 ;  /* 0x000000000008781c */ /* 0x000fe20003f0f018 */
[----:B0-----:R-:W-:Y:S02]  /*5410*/  IMAD.MOV.U32 R180, RZ, RZ, R242 ;  /* 0x000000ffffb47224 */ /* 0x001fe400078e00f2 */
[----:B------:R-:W-:Y:S01]  /*5420*/  IMAD R79, R77, 0x2, R79 ;  /* 0x000000024d4f7824 */ /* 0x000fe200078e024f */
[----:B------:R-:W-:Y:S01]  /*5430*/  PRMT R223, RZ, 0x7610, R223 ;  /* 0x00007610ffdf7816 */ /* 0x000fe200000000df */
[----:B------:R-:W-:Y:S01]  /*5440*/  IMAD.MOV.U32 R193, RZ, RZ, R180 ;  /* 0x000000ffffc17224 */ /* 0x000fe200078e00b4 */
[----:B------:R-:W-:Y:S01]  /*5450*/  LOP3.LUT R180, R100, 0x7c, RZ, 0xfc, !PT ;  /* 0x0000007c64b47812 */ /* 0x000fe200078efcff */
[----:B------:R-:W-:Y:S01]  /*5460*/  IMAD.MOV.U32 R181, RZ, RZ, R243 ;  /* 0x000000ffffb57224 */ /* 0x000fe200078e00f3 */
[----:B------:R-:W2:Y:S02]  /*5470*/  LDL.LU R242, [R1+0x1b8] ;  /* 0x0001b80001f27983 */ /* 0x000ea40000300800 */
[----:B------:R-:W-:Y:S01]  /*5480*/  ISETP.LT.AND P0, PT, R180, UR22, P0 ;  /* 0x00000016b4007c0c */ /* 0x000fe20008701270 */
[----:B------:R-:W-:Y:S01]  /*5490*/  @!P6 IMAD.MOV R112, RZ, RZ, -R112 ;  /* 0x000000ffff70e224 */ /* 0x000fe200078e0a70 */
[C---:B------:R-:W-:Y:S01]  /*54a0*/  IADD3 R180, P6, PT, R79.reuse, R137, RZ ;  /* 0x000000894fb47210 */ /* 0x040fe20007fde0ff */
[----:B------:R-:W-:Y:S01]  /*54b0*/  IMAD.MOV.U32 R77, RZ, RZ, R181 ;  /* 0x000000ffff4d7224 */ /* 0x000fe200078e00b5 */
[----:B------:R-:W2:Y:S02]  /*54c0*/  LDL.LU R243, [R1+0x1b4] ;  /* 0x0001b40001f37983 */ /* 0x000ea40000300800 */
[----:B------:R-:W-:-:S02]  /*54d0*/  LEA.HI.X.SX32 R181, R79, R136, 0x1, P6 ;  /* 0x000000884fb57211 */ /* 0x000fc400030f0eff */
[----:B------:R-:W-:Y:S01]  /*54e0*/  ISETP.GE.AND P6, PT, R113, RZ, PT ;  /* 0x000000ff7100720c */ /* 0x000fe20003fc6270 */
[----:B------:R-:W-:Y:S02]  /*54f0*/  IMAD.MOV.U32 R113, RZ, RZ, R244 ;  /* 0x000000ffff717224 */ /* 0x000fe400078e00f4 */
[----:B------:R-:W-:Y:S02]  /*5500*/  IMAD.MOV.U32 R79, RZ, RZ, R245 ;  /* 0x000000ffff4f7224 */ /* 0x000fe400078e00f5 */
[----:B------:R-:W2:Y:S04]  /*5510*/  LDL.LU R245, [R1+0x1b0] ;  /* 0x0001b00001f57983 */ /* 0x000ea80000300800 */
[----:B------:R0:W-:Y:S04]  /*5520*/  STL [R1+0x12c], R180 ;  /* 0x00012cb401007387 */ /* 0x0001e80000100800 */
[----:B------:R0:W2:Y:S01]  /*5530*/  @P0 LDG.E.U8 R223, desc[UR20][R180.64] ;  /* 0x00000014b4df0981 */ /* 0x0000a2000c1e1100 */
[----:B------:R-:W-:Y:S01]  /*5540*/  PLOP3.LUT P0, PT, PT, PT, UP1, 0x80, 0x8 ;  /* 0x000000000008781c */ /* 0x000fe20003f0f018 */
[----:B0-----:R-:W-:-:S02]  /*5550*/  IMAD.MOV.U32 R180, RZ, RZ, R113 ;  /* 0x000000ffffb47224 */ /* 0x001fc400078e0071 */
[----:B------:R-:W-:-:S04]  /*5560*/  IMAD.MOV.U32 R113, RZ, RZ, R87 ;  /* 0x000000ffff717224 */ /* 0x000fc800078e0057 */
[----:B------:R-:W-:Y:S01]  /*5570*/  @!P5 IMAD.MOV R113, RZ, RZ, -R113 ;  /* 0x000000ffff71d224 */ /* 0x000fe200078e0a71 */
[----:B------:R-:W-:Y:S01]  /*5580*/  ISETP.GE.AND P5, PT, R157, RZ, PT ;  /* 0x000000ff9d00720c */ /* 0x000fe20003fa6270 */
[----:B------:R-:W-:Y:S01]  /*5590*/  IMAD.MOV.U32 R157, RZ, RZ, R77 ;  /* 0x000000ffff9d7224 */ /* 0x000fe200078e004d */
[----:B------:R-:W-:Y:S01]  /*55a0*/  LOP3.LUT R77, R100, 0x6, RZ, 0xfc, !PT ;  /* 0x00000006644d7812 */ /* 0x000fe200078efcff */
[----:B------:R-:W-:-:S03]  /*55b0*/  @!P4 IMAD.MOV R115, RZ, RZ, -R115 ;  /* 0x000000ffff73c224 */ /* 0x000fc600078e0a73 */
[----:B------:R-:W-:Y:S02]  /*55c0*/  ISETP.LT.AND P0, PT, R77, UR22, P0 ;  /* 0x000000164d007c0c */ /* 0x000fe40008701270 */
[C---:B------:R-:W-:Y:S01]  /*55d0*/  IADD3 R77, P4, PT, R78.reuse, R137, RZ ;  /* 0x000000894e4d7210 */ /* 0x040fe20007f9e0ff */
[----:B------:R0:W-:Y:S03]  /*55e0*/  STL [R1+0x128], R181 ;  /* 0x000128b501007387 */ /* 0x0001e60000100800 */
[----:B------:R-:W-:Y:S01]  /*55f0*/  LEA.HI.X.SX32 R78, R78, R136, 0x1, P4 ;  /* 0x000000884e4e7211 */ /* 0x000fe200020f0eff */
[----:B------:R-:W-:Y:S01]  /*5600*/  @!P3 IMAD.MOV R114, RZ, RZ, -R114 ;  /* 0x000000ffff72b224 */ /* 0x000fe200078e0a72 */
[----:B------:R-:W2:Y:S01]  /*5610*/  LDL.LU R244, [R1+0x1ac] ;  /* 0x0001ac0001f47983 */ /* 0x000ea20000300800 */
[----:B------:R-:W-:Y:S02]  /*5620*/  ISETP.GE.AND P3, PT, R158, RZ, PT ;  /* 0x000000ff9e00720c */ /* 0x000fe40003f66270 */
[----:B------:R-:W-:-:S02]  /*5630*/  ISETP.GE.AND P4, PT, R159, RZ, PT ;  /* 0x000000ff9f00720c */ /* 0x000fc40003f86270 */
[----:B------:R-:W-:Y:S01]  /*5640*/  PRMT R218, RZ, 0x7610, R218 ;  /* 0x00007610ffda7816 */ /* 0x000fe200000000da */
[----:B------:R-:W-:Y:S02]  /*5650*/  @P0 IMAD.MOV.U32 R158, RZ, RZ, R77 ;  /* 0x000000ffff9e0224 */ /* 0x000fe400078e004d */
[----:B------:R-:W-:Y:S02]  /*5660*/  @P0 IMAD.MOV.U32 R159, RZ, RZ, R78 ;  /* 0x000000ffff9f0224 */ /* 0x000fe400078e004e */
[----:B------:R-:W-:Y:S02]  /*5670*/  IMAD.MOV.U32 R87, RZ, RZ, R101 ;  /* 0x000000ffff577224 */ /* 0x000fe400078e0065 */
[----:B------:R-:W-:Y:S01]  /*5680*/  @!P2 IMAD.MOV R116, RZ, RZ, -R116 ;  /* 0x000000ffff74a224 */ /* 0x000fe200078e0a74 */
[----:B------:R1:W2:Y:S01]  /*5690*/  @P0 LDG.E.U8 R218, desc[UR20][R158.64] ;  /* 0x000000149eda0981 */ /* 0x0002a2000c1e1100 */
[----:B------:R-:W-:Y:S02]  /*56a0*/  PLOP3.LUT P0, PT, PT, PT, UP1, 0x80, 0x8 ;  /* 0x000000000008781c */ /* 0x000fe40003f0f018 */
[----:B------:R-:W-:Y:S01]  /*56b0*/  ISETP.GE.AND P2, PT, R160, RZ, PT ;  /* 0x000000ffa000720c */ /* 0x000fe20003f46270 */
[----:B------:R-:W-:-:S02]  /*56c0*/  IMAD.MOV.U32 R160, RZ, RZ, R87 ;  /* 0x000000ffffa07224 */ /* 0x000fc400078e0057 */
[----:B------:R-:W-:Y:S02]  /*56d0*/  @!P5 IMAD.MOV R118, RZ, RZ, -R118 ;  /* 0x000000ffff76d224 */ /* 0x000fe400078e0a76 */
[----:B------:R-:W-:Y:S01]  /*56e0*/  @!P6 IMAD.MOV R117, RZ, RZ, -R117 ;  /* 0x000000ffff75e224 */ /* 0x000fe200078e0a75 */
[----:B------:R-:W-:Y:S01]  /*56f0*/  PRMT R202, RZ, 0x7610, R202 ;  /* 0x00007610ffca7816 */ /* 0x000fe200000000ca */
[----:B------:R-:W-:Y:S01]  /*5700*/  @!P4 IMAD.MOV R120, RZ, RZ, -R120 ;  /* 0x000000ffff78c224 */ /* 0x000fe200078e0a78 */
[----:B-1----:R-:W-:Y:S01]  /*5710*/  LOP3.LUT R159, R100, 0x16, RZ, 0xfc, !PT ;  /* 0x00000016649f7812 */ /* 0x002fe200078efcff */
[----:B------:R-:W-:Y:S01]  /*5720*/  IMAD.MOV.U32 R87, RZ, RZ, R79 ;  /* 0x000000ffff577224 */ /* 0x000fe200078e004f */
[----:B------:R-:W-:Y:S02]  /*5730*/  PRMT R201, RZ, 0x7610, R201 ;  /* 0x00007610ffc97816 */ /* 0x000fe400000000c9 */
[----:B------:R-:W-:Y:S01]  /*5740*/  PRMT R200, RZ, 0x7610, R200 ;  /* 0x00007610ffc87816 */ /* 0x000fe200000000c8 */
[----:B------:R-:W-:Y:S01]  /*5750*/  @!P3 IMAD.MOV R119, RZ, RZ, -R119 ;  /* 0x000000ffff77b224 */ /* 0x000fe200078e0a77 */
[----:B------:R-:W-:Y:S01]  /*5760*/  ISETP.LT.AND P0, PT, R159, UR22, P0 ;  /* 0x000000169f007c0c */ /* 0x000fe20008701270 */
[----:B------:R-:W3:Y:S01]  /*5770*/  LDL.LU R101, [R1+0x1a8] ;  /* 0x0001a80001657983 */ /* 0x000ee20000300800 */
[----:B------:R-:W-:-:S04]  /*5780*/  IADD3 R79, P5, PT, R80, R137, RZ ;  /* 0x00000089504f7210 */ /* 0x000fc80007fbe0ff */
[----:B------:R-:W-:Y:S02]  /*5790*/  LEA.HI.X.SX32 R80, R80, R136, 0x1, P5 ;  /* 0x0000008850507211 */ /* 0x000fe400028f0eff */
[----:B------:R-:W-:Y:S01]  /*57a0*/  ISETP.GE.AND P6, PT, R161, RZ, PT ;  /* 0x000000ffa100720c */ /* 0x000fe20003fc6270 */
[----:B------:R-:W-:-:S04]  /*57b0*/  IMAD.MOV.U32 R161, RZ, RZ, R180 ;  /* 0x000000ffffa17224 */ /* 0x000fc800078e00b4 */
[----:B------:R-:W-:Y:S02]  /*57c0*/  @P0 IMAD.MOV.U32 R158, RZ, RZ, R79 ;  /* 0x000000ffff9e0224 */ /* 0x000fe400078e004f */
[----:B------:R-:W-:Y:S01]  /*57d0*/  @P0 IMAD.MOV.U32 R159, RZ, RZ, R80 ;  /* 0x000000ffff9f0224 */ /* 0x000fe200078e0050 */
[----:B------:R-:W-:Y:S01]  /*57e0*/  PLOP3.LUT P4, PT, PT, PT, UP1, 0x80, 0x8 ;  /* 0x000000000008781c */ /* 0x000fe20003f8f018 */
[----:B------:R-:W-:Y:S01]  /*57f0*/  IMAD.MOV.U32 R180, RZ, RZ, R81 ;  /* 0x000000ffffb47224 */ /* 0x000fe200078e0051 */
[----:B------:R-:W-:Y:S02]  /*5800*/  LOP3.LUT R81, R100, 0x26, RZ, 0xfc, !PT ;  /* 0x0000002664517812 */ /* 0x000fe400078efcff */
[----:B------:R1:W3:Y:S01]  /*5810*/  @P0 LDG.E.U8 R202, desc[UR20][R158.64] ;  /* 0x000000149eca0981 */ /* 0x0002e2000c1e1100 */
[----:B------:R-:W-:Y:S01]  /*5820*/  ISETP.GE.AND P0, PT, R163, RZ, PT ;  /* 0x000000ffa300720c */ /* 0x000fe20003f06270 */
[----:B------:R-:W-:Y:S01]  /*5830*/  @!P6 IMAD.MOV R122, RZ, RZ, -R122 ;  /* 0x000000ffff7ae224 */ /* 0x000fe200078e0a7a */
[----:B------:R-:W-:-:S02]  /*5840*/  ISETP.LT.AND P4, PT, R81, UR22, P4 ;  /* 0x0000001651007c0c */ /* 0x000fc4000a781270 */
[----:B------:R-:W-:Y:S01]  /*5850*/  ISETP.GE.AND P5, PT, R162, RZ, PT ;  /* 0x000000ffa200720c */ /* 0x000fe20003fa6270 */
[----:B------:R-:W-:Y:S01]  /*5860*/  @!P2 IMAD.MOV R121, RZ, RZ, -R121 ;  /* 0x000000ffff79a224 */ /* 0x000fe200078e0a79 */
[----:B------:R-:W-:Y:S02]  /*5870*/  PLOP3.LUT P6, PT, PT, PT, UP1, 0x80, 0x8 ;  /* 0x000000000008781c */ /* 0x000fe40003fcf018 */
[----:B------:R-:W-:Y:S02]  /*5880*/  LOP3.LUT R162, R100, 0x36, RZ, 0xfc, !PT ;  /* 0x0000003664a27812 */ /* 0x000fe400078efcff */
[----:B------:R-:W-:Y:S02]  /*5890*/  IADD3 R81, P2, PT, R82, R137, RZ ;  /* 0x0000008952517210 */ /* 0x000fe40007f5e0ff */
[----:B------:R-:W-:Y:S01]  /*58a0*/  ISETP.LT.AND P6, PT, R162, UR22, P6 ;  /* 0x00000016a2007c0c */ /* 0x000fe2000b7c1270 */
[----:B------:R-:W-:Y:S01]  /*58b0*/  IMAD.MOV.U32 R162, RZ, RZ, R161 ;  /* 0x000000ffffa27224 */ /* 0x000fe200078e00a1 */
[----:B------:R-:W-:Y:S01]  /*58c0*/  LEA.HI.X.SX32 R82, R82, R136, 0x1, P2 ;  /* 0x0000008852527211 */ /* 0x000fe200010f0eff */
[----:B------:R-:W-:-:S02]  /*58d0*/  IMAD.MOV.U32 R161, RZ, RZ, R157 ;  /* 0x000000ffffa17224 */ /* 0x000fc400078e009d */
[----:B------:R-:W-:Y:S02]  /*58e0*/  @!P0 IMAD.MOV R124, RZ, RZ, -R124 ;  /* 0x000000ffff7c8224 */ /* 0x000fe400078e0a7c */
[----:B------:R-:W-:Y:S01]  /*58f0*/  IMAD.MOV.U32 R157, RZ, RZ, R83 ;  /* 0x000000ffff9d7224 */ /* 0x000fe200078e0053 */
[C---:B------:R-:W-:Y:S01]  /*5900*/  IADD3 R83, P0, PT, R84.reuse, R137, RZ ;  /* 0x0000008954537210 */ /* 0x040fe20007f1e0ff */
[----:B-1----:R-:W-:Y:S02]  /*5910*/  @P4 IMAD.MOV.U32 R158, RZ, RZ, R81 ;  /* 0x000000ffff9e4224 */ /* 0x002fe400078e0051 */
[----:B------:R-:W-:Y:S01]  /*5920*/  @P4 IMAD.MOV.U32 R159, RZ, RZ, R82 ;  /* 0x000000ffff9f4224 */ /* 0x000fe200078e0052 */
[----:B------:R-:W-:-:S04]  /*5930*/  LEA.HI.X.SX32 R84, R84, R136, 0x1, P0 ;  /* 0x0000008854547211 */ /* 0x000fc800000f0eff */
[----:B------:R1:W3:Y:S01]  /*5940*/  @P4 LDG.E.U8 R201, desc[UR20][R158.64] ;  /* 0x000000149ec94981 */ /* 0x0002e2000c1e1100 */
[----:B------:R-:W-:Y:S01]  /*5950*/  ISETP.GE.AND P4, PT, R166, RZ, PT ;  /* 0x000000ffa600720c */ /* 0x000fe20003f86270 */
[----:B------:R-:W-:Y:S02]  /*5960*/  IMAD.MOV.U32 R163, RZ, RZ, R160 ;  /* 0x000000ffffa37224 */ /* 0x000fe400078e00a0 */
[----:B------:R-:W-:Y:S02]  /*5970*/  IMAD.MOV.U32 R160, RZ, RZ, R193 ;  /* 0x000000ffffa07224 */ /* 0x000fe400078e00c1 */
[----:B-1----:R-:W-:Y:S02]  /*5980*/  @P6 IMAD.MOV.U32 R158, RZ, RZ, R83 ;  /* 0x000000ffff9e6224 */ /* 0x002fe400078e0053 */
[----:B------:R-:W-:Y:S02]  /*5990*/  @P6 IMAD.MOV.U32 R159, RZ, RZ, R84 ;  /* 0x000000ffff9f6224 */ /* 0x000fe400078e0054 */
[----:B------:R-:W-:Y:S01]  /*59a0*/  IMAD.MOV.U32 R193, RZ, RZ, R85 ;  /* 0x000000ffffc17224 */ /* 0x000fe200078e0055 */
[----:B------:R-:W-:-:S02]  /*59b0*/  LOP3.LUT R85, R100, 0x46, RZ, 0xfc, !PT ;  /* 0x0000004664557812 */ /* 0x000fc400078efcff */
[----:B------:R1:W3:Y:S01]  /*59c0*/  @P6 LDG.E.U8 R200, desc[UR20][R158.64] ;  /* 0x000000149ec86981 */ /* 0x0002e2000c1e1100 */
[----:B------:R-:W-:Y:S02]  /*59d0*/  PLOP3.LUT P6, PT, PT, PT, UP1, 0x80, 0x8 ;  /* 0x000000000008781c */ /* 0x000fe40003fcf018 */
[----:B------:R-:W-:Y:S02]  /*59e0*/  ISETP.GE.AND P3, PT, R164, RZ, PT ;  /* 0x000000ffa400720c */ /* 0x000fe40003f66270 */
[----:B------:R-:W-:Y:S01]  /*59f0*/  ISETP.LT.AND P6, PT, R85, UR22, P6 ;  /* 0x0000001655007c0c */ /* 0x000fe2000b7c1270 */
[----:B------:R-:W-:Y:S01]  /*5a00*/  @!P4 IMAD.MOV R127, RZ, RZ, -R127 ;  /* 0x000000ffff7fc224 */ /* 0x000fe200078e0a7f */
[----:B------:R-:W-:-:S04]  /*5a10*/  IADD3 R85, P4, PT, R86, R137, RZ ;  /* 0x0000008956557210 */ /* 0x000fc80007f9e0ff */
[----:B------:R-:W-:Y:S02]  /*5a20*/  LEA.HI.X.SX32 R86, R86, R136, 0x1, P4 ;  /* 0x0000008856567211 */ /* 0x000fe400020f0eff */
[----:B------:R-:W-:-:S03]  /*5a30*/  PRMT R199, RZ, 0x7610, R199 ;  /* 0x00007610ffc77816 */ /* 0x000fc600000000c7 */
[----:B------:R-:W-:Y:S01]  /*5a40*/  @!P3 IMAD.MOV R125, RZ, RZ, -R125 ;  /* 0x000000ffff7db224 */ /* 0x000fe200078e0a7d */
[----:B------:R-:W-:Y:S01]  /*5a50*/  ISETP.GE.AND P3, PT, R175, RZ, PT ;  /* 0x000000ffaf00720c */ /* 0x000fe20003f66270 */
[----:B-1----:R-:W-:Y:S02]  /*5a60*/  @P6 IMAD.MOV.U32 R158, RZ, RZ, R85 ;  /* 0x000000ffff9e6224 */ /* 0x002fe400078e0055 */
[----:B------:R-:W-:Y:S01]  /*5a70*/  @P6 IMAD.MOV.U32 R159, RZ, RZ, R86 ;  /* 0x000000ffff9f6224 */ /* 0x000fe200078e0056 */
[----:B------:R-:W-:Y:S01]  /*5a80*/  LOP3.LUT R164, R100, 0x56, RZ, 0xfc, !PT ;  /* 0x0000005664a47812 */ /* 0x000fe200078efcff */
[----:B------:R-:W-:-:S03]  /*5a90*/  @!P5 IMAD.MOV R123, RZ, RZ, -R123 ;  /* 0x000000ffff7bd224 */ /* 0x000fc600078e0a7b */
[----:B------:R1:W3:Y:S01]  /*5aa0*/  @P6 LDG.E.U8 R199, desc[UR20][R158.64] ;  /* 0x000000149ec76981 */ /* 0x0002e2000c1e1100 */
[----:B------:R-:W-:Y:S02]  /*5ab0*/  PLOP3.LUT P6, PT, PT, PT, UP1, 0x80, 0x8 ;  /* 0x000000000008781c */ /* 0x000fe40003fcf018 */
[----:B------:R-:W-:Y:S02]  /*5ac0*/  ISETP.GE.AND P5, PT, R167, RZ, PT ;  /* 0x000000ffa700720c */ /* 0x000fe40003fa6270 */
[----:B------:R-:W-:Y:S01]  /*5ad0*/  ISETP.LT.AND P6, PT, R164, UR22, P6 ;  /* 0x00000016a4007c0c */ /* 0x000fe2000b7c1270 */
[----:B------:R-:W-:Y:S02]  /*5ae0*/  IMAD.MOV.U32 R164, RZ, RZ, R163 ;  /* 0x000000ffffa47224 */ /* 0x000fe400078e00a3 */
[----:B------:R-:W-:Y:S02]  /*5af0*/  IMAD.MOV.U32 R163, RZ, RZ, R162 ;  /* 0x000000ffffa37224 */ /* 0x000fe400078e00a2 */
[----:B------:R-:W-:-:S02]  /*5b00*/  @!P3 IMAD.MOV R130, RZ, RZ, -R130 ;  /* 0x000000ffff82b224 */ /* 0x000fc400078e0a82 */
[----:B------:R-:W-:Y:S01]  /*5b10*/  IMAD.MOV.U32 R162, RZ, RZ, R87 ;  /* 0x000000ffffa27224 */ /* 0x000fe200078e0057 */
[----:B------:R-:W-:-:S04]  /*5b20*/  IADD3 R87, P3, PT, R88, R137, RZ ;  /* 0x0000008958577210 */ /* 0x000fc80007f7e0ff */
[----:B------:R-:W-:Y:S01]  /*5b30*/  LEA.HI.X.SX32 R88, R88, R136, 0x1, P3 ;  /* 0x0000008858587211 */ /* 0x000fe200018f0eff */
[----:B------:R-:W-:Y:S01]  /*5b40*/  @!P5 IMAD.MOV R128, RZ, RZ, -R128 ;  /* 0x000000ffff80d224 */ /* 0x000fe200078e0a80 */
[----:B------:R-:W-:Y:S01]  /*5b50*/  ISETP.GE.AND P3, PT, R198, RZ, PT ;  /* 0x000000ffc600720c */ /* 0x000fe20003f66270 */
[----:B-1----:R-:W-:Y:S01]  /*5b60*/  @P6 IMAD.MOV.U32 R158, RZ, RZ, R87 ;  /* 0x000000ffff9e6224 */ /* 0x002fe200078e0057 */
[----:B------:R-:W-:Y:S01]  /*5b70*/  PRMT R198, RZ, 0x7610, R198 ;  /* 0x00007610ffc67816 */ /* 0x000fe200000000c6 */
[----:B------:R-:W-:Y:S01]  /*5b80*/  @P6 IMAD.MOV.U32 R159, RZ, RZ, R88 ;  /* 0x000000ffff9f6224 */ /* 0x000fe200078e0058 */
[----:B------:R-:W-:Y:S02]  /*5b90*/  ISETP.GE.AND P5, PT, R192, RZ, PT ;  /* 0x000000ffc000720c */ /* 0x000fe40003fa6270 */
[----:B------:R-:W-:Y:S02]  /*5ba0*/  ISETP.GE.AND P2, PT, R165, RZ, PT ;  /* 0x000000ffa500720c */ /* 0x000fe40003f46270 */
[----:B------:R1:W3:Y:S01]  /*5bb0*/  @P6 LDG.E.U8 R198, desc[UR20][R158.64] ;  /* 0x000000149ec66981 */ /* 0x0002e2000c1e1100 */
[----:B------:R-:W-:-:S02]  /*5bc0*/  PLOP3.LUT P6, PT, PT, PT, UP1, 0x80, 0x8 ;  /* 0x000000000008781c */ /* 0x000fc40003fcf018 */
[----:B------:R-:W-:Y:S02]  /*5bd0*/  LOP3.LUT R165, R100, 0x66, RZ, 0xfc, !PT ;  /* 0x0000006664a57812 */ /* 0x000fe400078efcff */
[----:B------:R-:W-:Y:S02]  /*5be0*/  ISETP.GE.AND P0, PT, R172, RZ, PT ;  /* 0x000000ffac00720c */ /* 0x000fe40003f06270 */
[----:B------:R-:W-:Y:S02]  /*5bf0*/  ISETP.LT.AND P6, PT, R165, UR22, P6 ;  /* 0x00000016a5007c0c */ /* 0x000fe4000b7c1270 */
[----:B------:R-:W-:Y:S01]  /*5c00*/  @!P5 IMAD.MOV R133, RZ, RZ, -R133 ;  /* 0x000000ffff85d224 */ /* 0x000fe200078e0a85 */
[----:B------:R-:W-:-:S04]  /*5c10*/  IADD3 R172, P5, PT, R171, R137, RZ ;  /* 0x00000089abac7210 */ /* 0x000fc80007fbe0ff */
[----:B------:R-:W-:-:S04]  /*5c20*/  LEA.HI.X.SX32 R171, R171, R136, 0x1, P5 ;  /* 0x00000088abab7211 */ /* 0x000fc800028f0eff */
[----:B------:R-:W-:Y:S01]  /*5c30*/  @!P0 IMAD.MOV R129, RZ, RZ, -R129 ;  /* 0x000000ffff818224 */ /* 0x000fe200078e0a81 */
[----:B------:R-:W-:Y:S01]  /*5c40*/  ISETP.GE.AND P0, PT, R197, RZ, PT ;  /* 0x000000ffc500720c */ /* 0x000fe20003f06270 */
[----:B-1----:R-:W-:Y:S01]  /*5c50*/  @P6 IMAD.MOV.U32 R158, RZ, RZ, R172 ;  /* 0x000000ffff9e6224 */ /* 0x002fe200078e00ac */
[----:B------:R-:W-:Y:S01]  /*5c60*/  PRMT R197, RZ, 0x7610, R197 ;  /* 0x00007610ffc57816 */ /* 0x000fe200000000c5 */
[----:B------:R-:W-:Y:S01]  /*5c70*/  @P6 IMAD.MOV.U32 R159, RZ, RZ, R171 ;  /* 0x000000ffff9f6224 */ /* 0x000fe200078e00ab */
[----:B------:R-:W-:-:S04]  /*5c80*/  LOP3.LUT R100, R100, 0x76, RZ, 0xfc, !PT ;  /* 0x0000007664647812 */ /* 0x000fc800078efcff */
[----:B------:R1:W3:Y:S01]  /*5c90*/  @P6 LDG.E.U8 R197, desc[UR20][R158.64] ;  /* 0x000000149ec56981 */ /* 0x0002e2000c1e1100 */
[----:B------:R-:W-:-:S04]  /*5ca0*/  PLOP3.LUT P6, PT, PT, PT, UP1, 0x80, 0x8 ;  /* 0x000000000008781c */ /* 0x000fc80003fcf018 */
[----:B------:R-:W-:Y:S02]  /*5cb0*/  ISETP.LT.AND P6, PT, R100, UR22, P6 ;  /* 0x0000001664007c0c */ /* 0x000fe4000b7c1270 */
[----:B------:R-:W0:Y:S01]  /*5cc0*/  S2R R100, SR_TID.X ;  /* 0x0000000000647919 */ /* 0x000e220000002100 */
[----:B------:R-:W-:Y:S01]  /*5cd0*/  @!P2 IMAD.MOV R126, RZ, RZ, -R126 ;  /* 0x000000ffff7ea224 */ /* 0x000fe200078e0a7e */
[----:B------:R-:W-:Y:S01]  /*5ce0*/  ISETP.GE.AND P2, PT, R186, RZ, PT ;  /* 0x000000ffba00720c */ /* 0x000fe20003f46270 */
[----:B------:R-:W-:Y:S01]  /*5cf0*/  @!P0 IMAD.MOV R134, RZ, RZ, -R134 ;  /* 0x000000ffff868224 */ /* 0x000fe200078e0a86 */
[----:B------:R-:W-:Y:S01]  /*5d00*/  ISETP.GE.AND P0, PT, R217, RZ, PT ;  /* 0x000000ffd900720c */ /* 0x000fe20003f06270 */
[----:B------:R-:W-:Y:S02]  /*5d10*/  @!P3 IMAD.MOV R135, RZ, RZ, -R135 ;  /* 0x000000ffff87b224 */ /* 0x000fe400078e0a87 */
[----:B------:R-:W-:Y:S01]  /*5d20*/  IMAD.MOV.U32 R166, RZ, RZ, R193 ;  /* 0x000000ffffa67224 */ /* 0x000fe200078e00c1 */
[----:B------:R-:W-:-:S04]  /*5d30*/  IADD3 R193, P3, PT, R191, R137, RZ ;  /* 0x00000089bfc17210 */ /* 0x000fc80007f7e0ff */
[----:B------:R-:W-:Y:S01]  /*5d40*/  LEA.HI.X.SX32 R191, R191, R136, 0x1, P3 ;  /* 0x00000088bfbf7211 */ /* 0x000fe200018f0eff */
[----:B-1----:R-:W-:Y:S01]  /*5d50*/  @P6 IMAD.MOV.U32 R158, RZ, RZ, R193 ;  /* 0x000000ffff9e6224 */ /* 0x002fe200078e00c1 */
[----:B------:R-:W-:Y:S01]  /*5d60*/  PRMT R192, RZ, 0x7610, R192 ;  /* 0x00007610ffc07816 */ /* 0x000fe200000000c0 */
[----:B------:R-:W-:Y:S01]  /*5d70*/  @!P2 IMAD.MOV R131, RZ, RZ, -R131 ;  /* 0x000000ffff83a224 */ /* 0x000fe200078e0a83 */
[----:B------:R-:W-:Y:S01]  /*5d80*/  ISETP.GE.AND P2, PT, R209, RZ, PT ;  /* 0x000000ffd100720c */ /* 0x000fe20003f46270 */
[----:B------:R-:W-:Y:S01]  /*5d90*/  @P6 IMAD.MOV.U32 R159, RZ, RZ, R191 ;  /* 0x000000ffff9f6224 */ /* 0x000fe200078e00bf */
[----:B------:R-:W-:Y:S01]  /*5da0*/  ISETP.GE.AND P4, PT, R187, RZ, PT ;  /* 0x000000ffbb00720c */ /* 0x000fe20003f86270 */
[----:B------:R-:W-:Y:S02]  /*5db0*/  IMAD.MOV.U32 R209, RZ, RZ, R160 ;  /* 0x000000ffffd17224 */ /* 0x000fe400078e00a0 */
[----:B------:R-:W-:Y:S01]  /*5dc0*/  @!P0 IMAD.MOV R156, RZ, RZ, -R156 ;  /* 0x000000ffff9c8224 */ /* 0x000fe200078e0a9c */
[----:B------:R-:W-:Y:S01]  /*5dd0*/  PLOP3.LUT P0, PT, PT, PT, UP1, 0x80, 0x8 ;  /* 0x000000000008781c */ /* 0x000fe20003f0f018 */
[----:B------:R1:W3:Y:S01]  /*5de0*/  @P6 LDG.E.U8 R192, desc[UR20][R158.64] ;  /* 0x000000149ec06981 */ /* 0x0002e2000c1e1100 */
[----:B------:R-:W-:-:S02]  /*5df0*/  ISETP.GE.AND P5, PT, R211, RZ, PT ;  /* 0x000000ffd300720c */ /* 0x000fc40003fa6270 */
[----:B0-----:R-:W-:Y:S01]  /*5e00*/  LEA.HI R160, R100, 0xe, RZ, 0x1a ;  /* 0x0000000e64a07811 */ /* 0x001fe200078fd0ff */
[----:B-1----:R-:W-:-:S03]  /*5e10*/  IMAD.MOV.U32 R158, RZ, RZ, R90 ;  /* 0x000000ffff9e7224 */ /* 0x002fc600078e005a */
[C---:B------:R-:W-:Y:S01]  /*5e20*/  ISETP.LT.AND P0, PT, R160.reuse, UR22, P0 ;  /* 0x00000016a0007c0c */ /* 0x040fe20008701270 */
[----:B------:R-:W-:Y:S02]  /*5e30*/  IMAD R90, R160, UR12, RZ ;  /* 0x0000000ca05a7c24 */ /* 0x000fe4000f8e02ff */
[----:B------:R-:W-:Y:S02]  /*5e40*/  IMAD.MOV.U32 R167, RZ, RZ, R157 ;  /* 0x000000ffffa77224 */ /* 0x000fe400078e009d */
[----:B------:R-:W-:Y:S01]  /*5e50*/  IMAD.MOV.U32 R157, RZ, RZ, R89 ;  /* 0x000000ffff9d7224 */ /* 0x000fe200078e0059 */
[----:B------:R-:W-:Y:S01]  /*5e60*/  IADD3 R89, P6, PT, R90, R137, RZ ;  /* 0x000000895a597210 */ /* 0x000fe20007fde0ff */
[----:B------:R-:W-:Y:S01]  /*5e70*/  @!P4 IMAD.MOV R132, RZ, RZ, -R132 ;  /* 0x000000ffff84c224 */ /* 0x000fe200078e0a84 */
[----:B------:R-:W-:Y:S02]  /*5e80*/  ISETP.GE.AND P4, PT, R210, RZ, PT ;  /* 0x000000ffd200720c */ /* 0x000fe40003f86270 */
[----:B------:R-:W-:Y:S01]  /*5e90*/  LEA.HI.X.SX32 R90, R90, R136, 0x1, P6 ;  /* 0x000000885a5a7211 */ /* 0x000fe200030f0eff */
[----:B------:R-:W-:Y:S01]  /*5ea0*/  IMAD.MOV.U32 R165, RZ, RZ, R161 ;  /* 0x000000ffffa57224 */ /* 0x000fe200078e00a1 */
[----:B------:R-:W-:Y:S01]  /*5eb0*/  PRMT R187, RZ, 0x7610, R187 ;  /* 0x00007610ffbb7816 */ /* 0x000fe200000000bb */
[----:B------:R-:W-:Y:S01]  /*5ec0*/  @!P5 IMAD.MOV R155, RZ, RZ, -R155 ;  /* 0x000000ffff9bd224 */ /* 0x000fe200078e0a9b */
[----:B------:R-:W-:Y:S01]  /*5ed0*/  ISETP.GE.AND P5, PT, R221, RZ, PT ;  /* 0x000000ffdd00720c */ /* 0x000fe20003fa6270 */
[----:B------:R-:W-:-:S02]  /*5ee0*/  @P0 IMAD.MOV.U32 R160, RZ, RZ, R89 ;  /* 0x000000ffffa00224 */ /* 0x000fc400078e0059 */
[----:B------:R-:W-:Y:S01]  /*5ef0*/  @P0 IMAD.MOV.U32 R161, RZ, RZ, R90 ;  /* 0x000000ffffa10224 */ /* 0x000fe200078e005a */
[----:B------:R-:W-:Y:S01]  /*5f00*/  LEA.HI R210, R100, 0x1e, RZ, 0x1a ;  /* 0x0000001e64d27811 */ /* 0x000fe200078fd0ff */
[----:B------:R-:W-:-:S03]  /*5f10*/  IMAD.MOV.U32 R159, RZ, RZ, R92 ;  /* 0x000000ffff9f7224 */ /* 0x000fc600078e005c */
[----:B------:R0:W3:Y:S01]  /*5f20*/  @P0 LDG.E.U8 R187, desc[UR20][R160.64] ;  /* 0x00000014a0bb0981 */ /* 0x0000e2000c1e1100 */
[----:B------:R-:W-:Y:S01]  /*5f30*/  PLOP3.LUT P0, PT, PT, PT, UP1, 0x80, 0x8 ;  /* 0x000000000008781c */ /* 0x000fe20003f0f018 */
[----:B------:R-:W-:Y:S01]  /*5f40*/  @!P4 IMAD.MOV R158, RZ, RZ, -R158 ;  /* 0x000000ffff9ec224 */ /* 0x000fe200078e0a9e */
[----:B------:R-:W-:Y:S01]  /*5f50*/  ISETP.GE.AND P4, PT, R222, RZ, PT ;  /* 0x000000ffde00720c */ /* 0x000fe20003f86270 */
[C---:B------:R-:W-:Y:S01]  /*5f60*/  IMAD R92, R210.reuse, UR12, RZ ;  /* 0x0000000cd25c7c24 */ /* 0x040fe2000f8e02ff */
[----:B------:R-:W-:Y:S01]  /*5f70*/  ISETP.LT.AND P0, PT, R210, UR22, P0 ;  /* 0x00000016d2007c0c */ /* 0x000fe20008701270 */
[----:B------:R-:W-:Y:S02]  /*5f80*/  @!P5 IMAD.MOV R154, RZ, RZ, -R154 ;  /* 0x000000ffff9ad224 */ /* 0x000fe400078e0a9a */
[----:B0-----:R-:W-:Y:S01]  /*5f90*/  IMAD.MOV.U32 R160, RZ, RZ, R91 ;  /* 0x000000ffffa07224 */ /* 0x001fe200078e005b */
[----:B------:R-:W-:Y:S01]  /*5fa0*/  IADD3 R91, P5, PT, R92, R137, RZ ;  /* 0x000000895c5b7210 */ /* 0x000fe20007fbe0ff */
[----:B------:R-:W-:Y:S01]  /*5fb0*/  @!P2 IMAD.MOV R157, RZ, RZ, -R157 ;  /* 0x000000ffff9da224 */ /* 0x000fe200078e0a9d */
[----:B------:R-:W-:-:S02]  /*5fc0*/  ISETP.GE.AND P2, PT, R220, RZ, PT ;  /* 0x000000ffdc00720c */ /* 0x000fc40003f46270 */
[----:B------:R-:W-:-:S03]  /*5fd0*/  LEA.HI.X.SX32 R92, R92, R136, 0x1, P5 ;  /* 0x000000885c5c7211 */ /* 0x000fc600028f0eff */
[----:B------:R-:W-:Y:S01]  /*5fe0*/  @!P4 IMAD.MOV R160, RZ, RZ, -R160 ;  /* 0x000000ffffa0c224 */ /* 0x000fe200078e0aa0 */
[----:B------:R-:W-:Y:S01]  /*5ff0*/  ISETP.GE.AND P3, PT, R219, RZ, PT ;  /* 0x000000ffdb00720c */ /* 0x000fe20003f66270 */
[----:B------:R-:W-:Y:S01]  /*6000*/  IMAD.MOV.U32 R217, RZ, RZ, R163 ;  /* 0x000000ffffd97224 */ /* 0x000fe200078e00a3 */
[----:B------:R-:W-:Y:S01]  /*6010*/  PRMT R186, RZ, 0x7610, R186 ;  /* 0x00007610ffba7816 */ /* 0x000fe200000000ba */
[----:B------:R-:W-:Y:S01]  /*6020*/  IMAD.MOV.U32 R219, RZ, RZ, R162 ;  /* 0x000000ffffdb7224 */ /* 0x000fe200078e00a2 */
[----:B------:R-:W-:Y:S01]  /*6030*/  ISETP.GE.AND P4, PT, R226, RZ, PT ;  /* 0x000000ffe200720c */ /* 0x000fe20003f86270 */
[----:B------:R-:W-:Y:S02]  /*6040*/  @P0 IMAD.MOV.U32 R162, RZ, RZ, R91 ;  /* 0x000000ffffa20224 */ /* 0x000fe400078e005b */
[----:B------:R-:W-:Y:S01]  /*6050*/  @P0 IMAD.MOV.U32 R163, RZ, RZ, R92 ;  /* 0x000000ffffa30224 */ /* 0x000fe200078e005c */
[----:B------:R-:W-:Y:S01]  /*6060*/  ISETP.GE.AND P6, PT, R224, RZ, PT ;  /* 0x000000ffe000720c */ /* 0x000fe20003fc6270 */
[----:B------:R-:W-:Y:S01]  /*6070*/  IMAD.MOV.U32 R211, RZ, RZ, R164 ;  /* 0x000000ffffd37224 */ /* 0x000fe200078e00a4 */
[----:B------:R-:W-:-:S02]  /*6080*/  LEA.HI R164, R100, 0x2e, RZ, 0x1a ;  /* 0x0000002e64a47811 */ /* 0x000fc400078fd0ff */
[----:B------:R0:W3:Y:S01]  /*6090*/  @P0 LDG.E.U8 R186, desc[UR20][R162.64] ;  /* 0x00000014a2ba0981 */ /* 0x0000e2000c1e1100 */
[----:B------:R-:W-:Y:S01]  /*60a0*/  PLOP3.LUT P0, PT, PT, PT, UP1, 0x80, 0x8 ;  /* 0x000000000008781c */ /* 0x000fe20003f0f018 */
[----:B------:R-:W-:Y:S01]  /*60b0*/  @!P2 IMAD.MOV R153, RZ, RZ, -R153 ;  /* 0x000000ffff99a224 */ /* 0x000fe200078e0a99 */
[----:B------:R-:W-:Y:S01]  /*60c0*/  ISETP.GE.AND P2, PT, R227, RZ, PT ;  /* 0x000000ffe300720c */ /* 0x000fe20003f46270 */
[----:B------:R-:W-:Y:S01]  /*60d0*/  IMAD.MOV.U32 R161, RZ, RZ, R94 ;  /* 0x000000ffffa17224 */ /* 0x000fe200078e005e */
[C---:B------:R-:W-:Y:S01]  /*60e0*/  ISETP.LT.AND P0, PT, R164.reuse, UR22, P0 ;  /* 0x00000016a4007c0c */ /* 0x040fe20008701270 */
[----:B------:R-:W-:Y:S02]  /*60f0*/  IMAD R94, R164, UR12, RZ ;  /* 0x0000000ca45e7c24 */ /* 0x000fe4000f8e02ff */
[----:B0-----:R-:W-:-:S04]  /*6100*/  IMAD.MOV.U32 R162, RZ, RZ, R93 ;  /* 0x000000ffffa27224 */ /* 0x001fc800078e005d */
[----:B------:R-:W-:Y:S01]  /*6110*/  @!P4 IMAD.MOV R162, RZ, RZ, -R162 ;  /* 0x000000ffffa2c224 */ /* 0x000fe200078e0aa2 */
[----:B------:R-:W-:Y:S01]  /*6120*/  IADD3 R93, P4, PT, R94, R137, RZ ;  /* 0x000000895e5d7210 */ /* 0x000fe20007f9e0ff */
[----:B------:R-:W-:Y:S01]  /*6130*/  @!P6 IMAD.MOV R152, RZ, RZ, -R152 ;  /* 0x000000ffff98e224 */ /* 0x000fe200078e0a98 */
[----:B------:R-:W-:Y:S01]  /*6140*/  ISETP.GE.AND P6, PT, R230, RZ, PT ;  /* 0x000000ffe600720c */ /* 0x000fe20003fc6270 */
        /* <DEDUP_REMOVED lines=10> */
[----:B------:R-:W-:-:S03]  /*61f0*/  @!P6 IMAD.MOV R149, RZ, RZ, -R149 ;  /* 0x000000ffff95e224 */ /* 0x000fc600078e0a95 */
[----:B------:R0:W4:Y:S01]  /*6200*/  @P0 LDG.E.U8 R181, desc[UR20][R164.64] ;  /* 0x00000014a4b50981 */ /* 0x000122000c1e1100 */
[----:B------:R-:W-:Y:S01]  /*6210*/  PLOP3.LUT P0, PT, PT, PT, UP1, 0x80, 0x8 ;  /* 0x000000000008781c */ /* 0x000fe20003f0f018 */
[----:B------:R-:W-:Y:S01]  /*6220*/  @!P3 IMAD.MOV R151, RZ, RZ, -R151 ;  /* 0x000000ffff97b224 */ /* 0x000fe200078e0a97 */
[----:B------:R-:W-:Y:S01]  /*6230*/  ISETP.GE.AND P6, PT, R237, RZ, PT ;  /* 0x000000ffed00720c */ /* 0x000fe20003fc6270 */
[----:B------:R-:W-:Y:S01]  /*6240*/  IMAD.MOV.U32 R163, RZ, RZ, R96 ;  /* 0x000000ffffa37224 */ /* 0x000fe200078e0060 */
[----:B------:R-:W-:Y:S01]  /*6250*/  ISETP.GE.AND P3, PT, R233, RZ, PT ;  /* 0x000000ffe900720c */ /* 0x000fe20003f66270 */
[C---:B------:R-:W-:Y:S01]  /*6260*/  IMAD R96, R220.reuse, UR12, RZ ;  /* 0x0000000cdc607c24 */ /* 0x040fe2000f8e02ff */
[----:B------:R-:W-:Y:S01]  /*6270*/  ISETP.LT.AND P0, PT, R220, UR22, P0 ;  /* 0x00000016dc007c0c */ /* 0x000fe20008701270 */
[----:B0-----:R-:W-:-:S04]  /*6280*/  IMAD.MOV.U32 R164, RZ, RZ, R95 ;  /* 0x000000ffffa47224 */ /* 0x001fc800078e005f */
[----:B------:R-:W-:Y:S01]  /*6290*/  @!P2 IMAD.MOV R164, RZ, RZ, -R164 ;  /* 0x000000ffffa4a224 */ /* 0x000fe200078e0aa4 */
[----:B------:R-:W-:Y:S01]  /*62a0*/  IADD3 R95, P2, PT, R96, R137, RZ ;  /* 0x00000089605f7210 */ /* 0x000fe20007f5e0ff */
[----:B------:R-:W-:-:S03]  /*62b0*/  IMAD.MOV.U32 R224, RZ, RZ, R219 ;  /* 0x000000ffffe07224 */ /* 0x000fc600078e00db */
[----:B------:R-:W-:Y:S01]  /*62c0*/  LEA.HI.X.SX32 R96, R96, R136, 0x1, P2 ;  /* 0x0000008860607211 */ /* 0x000fe200010f0eff */
[----:B------:R-:W-:Y:S01]  /*62d0*/  IMAD.MOV.U32 R221, RZ, RZ, R217 ;  /* 0x000000ffffdd7224 */ /* 0x000fe200078e00d9 */
[----:B------:R-:W-:Y:S01]  /*62e0*/  PRMT R175, RZ, 0x7610, R175 ;  /* 0x00007610ffaf7816 */ /* 0x000fe200000000af */
[----:B------:R-:W-:Y:S02]  /*62f0*/  IMAD.MOV.U32 R219, RZ, RZ, R209 ;  /* 0x000000ffffdb7224 */ /* 0x000fe400078e00d1 */
[----:B------:R-:W-:Y:S01]  /*6300*/  @!P6 IMAD.MOV R147, RZ, RZ, -R147 ;  /* 0x000000ffff93e224 */ /* 0x000fe200078e0a93 */
[----:B--2---:R-:W-:Y:S01]  /*6310*/  ISETP.GE.AND P6, PT, R240, RZ, PT ;  /* 0x000000fff000720c */ /* 0x004fe20003fc6270 */
[----:B------:R-:W-:Y:S01]  /*6320*/  @!P3 IMAD.MOV R150, RZ, RZ, -R150 ;  /* 0x000000ffff96b224 */ /* 0x000fe200078e0a96 */
[----:B------:R-:W-:Y:S01]  /*6330*/  ISETP.GE.AND P3, PT, R236, RZ, PT ;  /* 0x000000ffec00720c */ /* 0x000fe20003f66270 */
[----:B------:R-:W-:Y:S02]  /*6340*/  IMAD.MOV.U32 R217, RZ, RZ, R167 ;  /* 0x000000ffffd97224 */ /* 0x000fe400078e00a7 */
[----:B------:R-:W-:-:S02]  /*6350*/  IMAD.MOV.U32 R209, RZ, RZ, R166 ;  /* 0x000000ffffd17224 */ /* 0x000fc400078e00a6 */
[----:B------:R-:W-:Y:S02]  /*6360*/  @P0 IMAD.MOV.U32 R166, RZ, RZ, R95 ;  /* 0x000000ffffa60224 */ /* 0x000fe400078e005f */
[----:B------:R-:W-:Y:S01]  /*6370*/  @P0 IMAD.MOV.U32 R167, RZ, RZ, R96 ;  /* 0x000000ffffa70224 */ /* 0x000fe200078e0060 */
[C---:B------:R-:W-:Y:S01]  /*6380*/  LEA.HI R225, R100.reuse, 0x5e, RZ, 0x1a ;  /* 0x0000005e64e17811 */ /* 0x040fe200078fd0ff */
[----:B------:R-:W-:Y:S01]  /*6390*/  IMAD.MOV.U32 R220, RZ, RZ, R210 ;  /* 0x000000ffffdc7224 */ /* 0x000fe200078e00d2 */
[----:B------:R-:W-:Y:S02]  /*63a0*/  LEA.HI R210, R100, 0x4e, RZ, 0x1a ;  /* 0x0000004e64d27811 */ /* 0x000fe400078fd0ff */
[----:B------:R-:W-:Y:S01]  /*63b0*/  ISETP.GE.AND P5, PT, R229, RZ, PT ;  /* 0x000000ffe500720c */ /* 0x000fe20003fa6270 */
[----:B------:R0:W2:Y:S01]  /*63c0*/  @P0 LDG.E.U8 R175, desc[UR20][R166.64] ;  /* 0x00000014a6af0981 */ /* 0x0000a2000c1e1100 */
[----:B------:R-:W-:Y:S01]  /*63d0*/  PLOP3.LUT P0, PT, PT, PT, UP1, 0x80, 0x8 ;  /* 0x000000000008781c */ /* 0x000fe20003f0f018 */
[----:B------:R-:W-:-:S03]  /*63e0*/  IMAD R100, R225, UR12, RZ ;  /* 0x0000000ce1647c24 */ /* 0x000fc6000f8e02ff */
[C---:B------:R-:W-:Y:S01]  /*63f0*/  ISETP.LT.AND P0, PT, R210.reuse, UR22, P0 ;  /* 0x00000016d2007c0c */ /* 0x040fe20008701270 */
[----:B------:R-:W-:Y:S02]  /*6400*/  @!P6 IMAD.MOV R144, RZ, RZ, -R144 ;  /* 0x000000ffff90e224 */ /* 0x000fe400078e0a90 */
[----:B0-----:R-:W-:Y:S02]  /*6410*/  IMAD.MOV.U32 R166, RZ, RZ, R98 ;  /* 0x000000ffffa67224 */ /* 0x001fe400078e0062 */
[----:B------:R-:W-:Y:S02]  /*6420*/  IMAD R98, R210, UR12, RZ ;  /* 0x0000000cd2627c24 */ /* 0x000fe4000f8e02ff */
[----:B------:R-:W-:Y:S01]  /*6430*/  IMAD.MOV.U32 R167, RZ, RZ, R99 ;  /* 0x000000ffffa77224 */ /* 0x000fe200078e0063 */
[-C--:B------:R-:W-:Y:S01]  /*6440*/  IADD3 R99, P6, PT, R100, R137.reuse, RZ ;  /* 0x0000008964637210 */ /* 0x080fe20007fde0ff */
[----:B------:R-:W-:Y:S01]  /*6450*/  IMAD.MOV.U32 R165, RZ, RZ, R97 ;  /* 0x000000ffffa57224 */ /* 0x000fe200078e0061 */
[----:B------:R-:W-:Y:S01]  /*6460*/  ISETP.GE.AND P4, PT, R234, RZ, PT ;  /* 0x000000ffea00720c */ /* 0x000fe20003f86270 */
[----:B------:R-:W-:Y:S01]  /*6470*/  @!P3 IMAD.MOV R148, RZ, RZ, -R148 ;  /* 0x000000ffff94b224 */ /* 0x000fe200078e0a94 */
[----:B------:R-:W-:Y:S01]  /*6480*/  IADD3 R97, P3, PT, R98, R137, RZ ;  /* 0x0000008962617210 */ /* 0x000fe20007f7e0ff */
[----:B------:R-:W-:Y:S01]  /*6490*/  @!P5 IMAD.MOV R163, RZ, RZ, -R163 ;  /* 0x000000ffffa3d224 */ /* 0x000fe200078e0aa3 */
[----:B------:R-:W-:-:S02]  /*64a0*/  LEA.HI.X.SX32 R100, R100, R136, 0x1, P6 ;  /* 0x0000008864647211 */ /* 0x000fc400030f0eff */
[----:B------:R-:W-:Y:S02]  /*64b0*/  LEA.HI.X.SX32 R98, R98, R136, 0x1, P3 ;  /* 0x0000008862627211 */ /* 0x000fe400018f0eff */
[----:B------:R-:W-:Y:S02]  /*64c0*/  ISETP.GE.AND P6, PT, R206, RZ, PT ;  /* 0x000000ffce00720c */ /* 0x000fe40003fc6270 */
[----:B------:R-:W-:Y:S01]  /*64d0*/  ISETP.GE.AND P5, PT, R235, RZ, PT ;  /* 0x000000ffeb00720c */ /* 0x000fe20003fa6270 */
[----:B------:R-:W0:Y:S01]  /*64e0*/  S2R R206, SR_TID.X ;  /* 0x0000000000ce7919 */ /* 0x000e220000002100 */
[----:B------:R-:W-:Y:S01]  /*64f0*/  IMAD.MOV.U32 R222, RZ, RZ, R211 ;  /* 0x000000ffffde7224 */ /* 0x000fe200078e00d3 */
[----:B------:R-:W-:Y:S01]  /*6500*/  PRMT R24, RZ, 0x7610, R24 ;  /* 0x00007610ff187816 */ /* 0x000fe20000000018 */
[----:B------:R-:W-:Y:S02]  /*6510*/  @P0 IMAD.MOV.U32 R210, RZ, RZ, R97 ;  /* 0x000000ffffd20224 */ /* 0x000fe400078e0061 */
[----:B------:R-:W-:-:S02]  /*6520*/  @P0 IMAD.MOV.U32 R211, RZ, RZ, R98 ;  /* 0x000000ffffd30224 */ /* 0x000fc400078e0062 */
[----:B------:R-:W-:Y:S01]  /*6530*/  @!P4 IMAD.MOV R165, RZ, RZ, -R165 ;  /* 0x000000ffffa5c224 */ /* 0x000fe200078e0aa5 */
[----:B------:R-:W-:Y:S02]  /*6540*/  ISETP.GE.AND P4, PT, R239, RZ, PT ;  /* 0x000000ffef00720c */ /* 0x000fe40003f86270 */
[----:B------:R1:W2:Y:S01]  /*6550*/  @P0 LDG.E.U8 R24, desc[UR20][R210.64] ;  /* 0x00000014d2180981 */ /* 0x0002a2000c1e1100 */
[----:B------:R-:W-:Y:S01]  /*6560*/  PLOP3.LUT P0, PT, PT, PT, UP1, 0x80, 0x8 ;  /* 0x000000000008781c */ /* 0x000fe20003f0f018 */
[----:B------:R-:W-:Y:S01]  /*6570*/  @!P5 IMAD.MOV R166, RZ, RZ, -R166 ;  /* 0x000000ffffa6d224 */ /* 0x000fe200078e0aa6 */
[----:B------:R-:W-:Y:S02]  /*6580*/  ISETP.GE.AND P5, PT, R241, RZ, PT ;  /* 0x000000fff100720c */ /* 0x000fe40003fa6270 */
[----:B------:R-:W-:Y:S02]  /*6590*/  ISETP.LT.AND P0, PT, R225, UR22, P0 ;  /* 0x00000016e1007c0c */ /* 0x000fe40008701270 */
[----:B------:R-:W-:-:S04]  /*65a0*/  ISETP.GE.AND P3, PT, R242, RZ, PT ;  /* 0x000000fff200720c */ /* 0x000fc80003f66270 */
[----:B------:R-:W-:Y:S01]  /*65b0*/  @!P4 IMAD.MOV R167, RZ, RZ, -R167 ;  /* 0x000000ffffa7c224 */ /* 0x000fe200078e0aa7 */
[----:B------:R-:W-:Y:S02]  /*65c0*/  ISETP.GE.AND P4, PT, R245, RZ, PT ;  /* 0x000000fff500720c */ /* 0x000fe40003f86270 */
[----:B------:R-:W-:Y:S02]  /*65d0*/  PRMT R19, RZ, 0x7610, R19 ;  /* 0x00007610ff137816 */ /* 0x000fe40000000013 */
[----:B------:R-:W-:Y:S01]  /*65e0*/  @!P5 IMAD.MOV R145, RZ, RZ, -R145 ;  /* 0x000000ffff91d224 */ /* 0x000fe200078e0a91 */
[----:B------:R-:W-:Y:S01]  /*65f0*/  ISETP.GE.AND P5, PT, R244, RZ, PT ;  /* 0x000000fff400720c */ /* 0x000fe20003fa6270 */
[----:B-1----:R-:W-:Y:S02]  /*6600*/  @P0 IMAD.MOV.U32 R210, RZ, RZ, R99 ;  /* 0x000000ffffd20224 */ /* 0x002fe400078e0063 */
[----:B------:R-:W-:Y:S02]  /*6610*/  @P0 IMAD.MOV.U32 R211, RZ, RZ, R100 ;  /* 0x000000ffffd30224 */ /* 0x000fe400078e0064 */
[----:B------:R-:W-:Y:S01]  /*6620*/  @!P3 IMAD.MOV R140, RZ, RZ, -R140 ;  /* 0x000000ffff8cb224 */ /* 0x000fe200078e0a8c */
[----:B------:R-:W-:-:S02]  /*6630*/  ISETP.GE.AND P3, PT, R182, RZ, PT ;  /* 0x000000ffb600720c */ /* 0x000fc40003f66270 */
[----:B------:R1:W2:Y:S01]  /*6640*/  @P0 LDG.E.U8 R19, desc[UR20][R210.64] ;  /* 0x00000014d2130981 */ /* 0x0002a2000c1e1100 */
[----:B0-----:R-:W-:Y:S01]  /*6650*/  LEA.HI R226, R206, 0x6e, RZ, 0x1a ;  /* 0x0000006ecee27811 */ /* 0x001fe200078fd0ff */
[----:B------:R-:W-:Y:S02]  /*6660*/  IMAD.MOV.U32 R225, RZ, RZ, R180 ;  /* 0x000000ffffe17224 */ /* 0x000fe400078e00b4 */
[----:B------:R-:W-:Y:S01]  /*6670*/  @!P4 IMAD.MOV R142, RZ, RZ, -R142 ;  /* 0x000000ffff8ec224 */ /* 0x000fe200078e0a8e */
[----:B------:R-:W-:Y:S01]  /*6680*/  ISETP.GE.AND P4, PT, R203, RZ, PT ;  /* 0x000000ffcb00720c */ /* 0x000fe20003f86270 */
[----:B------:R-:W-:Y:S01]  /*6690*/  IMAD R180, R226, UR12, RZ ;  /* 0x0000000ce2b47c24 */ /* 0x000fe2000f8e02ff */
[----:B-1----:R-:W-:Y:S01]  /*66a0*/  LEA.HI R210, R206, 0x7e, RZ, 0x1a ;  /* 0x0000007eced27811 */ /* 0x002fe200078fd0ff */
[----:B------:R-:W-:-:S04]  /*66b0*/  @!P5 IMAD.MOV R143, RZ, RZ, -R143 ;  /* 0x000000ffff8fd224 */ /* 0x000fc800078e0a8f */
[----:B------:R-:W-:Y:S01]  /*66c0*/  IMAD R203, R210, UR12, RZ ;  /* 0x0000000cd2cb7c24 */ /* 0x000fe2000f8e02ff */
[----:B------:R-:W-:Y:S01]  /*66d0*/  IADD3 R182, P5, PT, R180, R137, RZ ;  /* 0x00000089b4b67210 */ /* 0x000fe20007fbe0ff */
[----:B------:R-:W-:-:S03]  /*66e0*/  @!P3 IMAD.MOV R139, RZ, RZ, -R139 ;  /* 0x000000ffff8bb224 */ /* 0x000fc600078e0a8b */
[C---:B------:R-:W-:Y:S02]  /*66f0*/  IADD3 R137, P3, PT, R203.reuse, R137, RZ ;  /* 0x00000089cb897210 */ /* 0x040fe40007f7e0ff */
[-C--:B------:R-:W-:Y:S02]  /*6700*/  LEA.HI.X.SX32 R180, R180, R136.reuse, 0x1, P5 ;  /* 0x00000088b4b47211 */ /* 0x080fe400028f0eff */
[----:B------:R-:W-:Y:S01]  /*6710*/  LEA.HI.X.SX32 R136, R203, R136, 0x1, P3 ;  /* 0x00000088cb887211 */ /* 0x000fe200018f0eff */
[----:B------:R0:W-:Y:S01]  /*6720*/  STL [R1+0x134], R137 ;  /* 0x0001348901007387 */ /* 0x0001e20000100800 */
[----:B------:R-:W-:-:S03]  /*6730*/  PLOP3.LUT P0, PT, PT, PT, UP1, 0x80, 0x8 ;  /* 0x000000000008781c */ /* 0x000fc60003f0f018 */
[----:B------:R1:W-:Y:S01]  /*6740*/  STL [R1+0x130], R136 ;  /* 0x0001308801007387 */ /* 0x0003e20000100800 */
[----:B------:R-:W-:Y:S01]  /*6750*/  ISETP.LT.AND P0, PT, R226, UR22, P0 ;  /* 0x00000016e2007c0c */ /* 0x000fe20008701270 */
[----:B------:R-:W-:Y:S02]  /*6760*/  IMAD.MOV.U32 R239, RZ, RZ, R224 ;  /* 0x000000ffffef7224 */ /* 0x000fe400078e00e0 */
[----:B------:R-:W2:Y:S01]  /*6770*/  LDL.LU R234, [R1+0x74] ;  /* 0x0000740001ea7983 */ /* 0x000ea20000300800 */
[----:B------:R-:W-:-:S03]  /*6780*/  IMAD.MOV.U32 R240, RZ, RZ, R222 ;  /* 0x000000fffff07224 */ /* 0x000fc600078e00de */
[----:B------:R-:W4:Y:S01]  /*6790*/  LDL.LU R230, [R1+0x70] ;  /* 0x0000700001e67983 */ /* 0x000f220000300800 */
[----:B------:R-:W-:-:S03]  /*67a0*/  IMAD.MOV.U32 R242, RZ, RZ, R220 ;  /* 0x000000fffff27224 */ /* 0x000fc600078e00dc */
[----:B------:R-:W4:Y:S04]  /*67b0*/  LDL.LU R226, [R1+0x6c] ;  /* 0x00006c0001e27983 */ /* 0x000f280000300800 */
[----:B------:R-:W4:Y:S04]  /*67c0*/  LDL.LU R224, [R1+0x68] ;  /* 0x0000680001e07983 */ /* 0x000f280000300800 */
[----:B------:R-:W4:Y:S04]  /*67d0*/  LDL.LU R222, [R1+0x64] ;  /* 0x0000640001de7983 */ /* 0x000f280000300800 */
[----:B------:R-:W4:Y:S01]  /*67e0*/  LDL.LU R220, [R1+0x60] ;  /* 0x0000600001dc7983 */ /* 0x000f220000300800 */
[----:B------:R-:W-:-:S13]  /*67f0*/  ISETP.GE.AND P2, PT, R238, RZ, PT ;  /* 0x000000ffee00720c */ /* 0x000fda0003f46270 */
[----:B------:R-:W-:Y:S01]  /*6800*/  @!P2 IMAD.MOV R146, RZ, RZ, -R146 ;  /* 0x000000ffff92a224 */ /* 0x000fe200078e0a92 */
[----:B------:R-:W-:Y:S02]  /*6810*/  ISETP.GE.AND P2, PT, R243, RZ, PT ;  /* 0x000000fff300720c */ /* 0x000fe40003f46270 */
[----:B------:R-:W-:Y:S01]  /*6820*/  ISETP.GE.AND P5, PT, R205, RZ, PT ;  /* 0x000000ffcd00720c */ /* 0x000fe20003fa6270 */
[----:B------:R-:W-:Y:S01]  /*6830*/  @P0 IMAD.MOV.U32 R205, RZ, RZ, R180 ;  /* 0x000000ffffcd0224 */ /* 0x000fe200078e00b4 */
[----:B------:R-:W-:-:S09]  /*6840*/  PRMT R21, RZ, 0x7610, R21 ;  /* 0x00007610ff157816 */ /* 0x000fd20000000015 */
[----:B------:R-:W-:Y:S01]  /*6850*/  @!P2 IMAD.MOV R141, RZ, RZ, -R141 ;  /* 0x000000ffff8da224 */ /* 0x000fe200078e0a8d */
[----:B------:R-:W-:Y:S01]  /*6860*/  ISETP.GE.AND P2, PT, R204, RZ, PT ;  /* 0x000000ffcc00720c */ /* 0x000fe20003f46270 */
[----:B------:R-:W-:-:S05]  /*6870*/  @P0 IMAD.MOV.U32 R204, RZ, RZ, R182 ;  /* 0x000000ffffcc0224 */ /* 0x000fca00078e00b6 */
[----:B------:R-:W4:Y:S01]  /*6880*/  @P0 LDG.E.U8 R21, desc[UR20][R204.64] ;  /* 0x00000014cc150981 */ /* 0x000f22000c1e1100 */
[----:B------:R-:W-:-:S04]  /*6890*/  PLOP3.LUT P0, PT, PT, PT, UP1, 0x80, 0x8 ;  /* 0x000000000008781c */ /* 0x000fc80003f0f018 */
[----:B------:R-:W-:Y:S01]  /*68a0*/  ISETP.LT.AND P0, PT, R210, UR22, P0 ;  /* 0x00000016d2007c0c */ /* 0x000fe20008701270 */
[----:B------:R-:W-:-:S04]  /*68b0*/  @!UP2 UIADD3 UR4, UPT, UPT, -UR7, 0x100000, URZ ;  /* 0x001000000704a890 */ /* 0x000fc8000fffe1ff */
[----:B------:R-:W-:Y:S02]  /*68c0*/  @!UP2 USHF.L.U32 UR5, UR4, 0xb, URZ ;  /* 0x0000000b0405a899 */ /* 0x000fe400080006ff */
[----:B------:R-:W-:Y:S01]  /*68d0*/  @!UP2 USHF.L.U32 UR4, UR4, 0x1, URZ ;  /* 0x000000010404a899 */ /* 0x000fe200080006ff */
[----:B------:R-:W-:-:S05]  /*68e0*/  PRMT R238, RZ, 0x7610, R238 ;  /* 0x00007610ffee7816 */ /* 0x000fca00000000ee */
[----:B0-----:R-:W-:-:S04]  /*68f0*/  @P0 LOP3.LUT R137, R137, R136, RZ, 0x3c, !PT ;  /* 0x0000008889890212 */ /* 0x001fc800078e3cff */
[----:B-1----:R-:W-:-:S04]  /*6900*/  @P0 LOP3.LUT R136, R137, R136, RZ, 0x3c, !PT ;  /* 0x0000008889880212 */ /* 0x002fc800078e3cff */
[----:B------:R-:W-:Y:S01]  /*6910*/  @P0 LOP3.LUT R137, R137, R136, RZ, 0x3c, !PT ;  /* 0x0000008889890212 */ /* 0x000fe200078e3cff */
[----:B------:R-:W-:Y:S01]  /*6920*/  VOTEU.ALL UP3, P1 ;  /* 0x0000000000ff7886 */ /* 0x000fe20000860000 */
[----:B------:R-:W-:-:S03]  /*6930*/  IMAD.MOV.U32 R244, RZ, RZ, R209 ;  /* 0x000000fffff47224 */ /* 0x000fc600078e00d1 */
[----:B------:R0:W4:Y:S01]  /*6940*/  @P0 LDG.E.U8 R238, desc[UR20][R136.64] ;  /* 0x0000001488ee0981 */ /* 0x000122000c1e1100 */
[----:B------:R-:W-:Y:S01]  /*6950*/  IMAD.MOV.U32 R245, RZ, RZ, R217 ;  /* 0x000000fffff57224 */ /* 0x000fe200078e00d9 */
[----:B------:R1:W2:Y:S01]  /*6960*/  @!UP3 SYNCS.EXCH.64 URZ, [UR9+0x8008], UR4 ;  /* 0x0080080409ffb5b2 */ /* 0x0002a20008000100 */
[----:B------:R-:W-:Y:S02]  /*6970*/  IMAD.MOV.U32 R243, RZ, RZ, R219 ;  /* 0x000000fffff37224 */ /* 0x000fe400078e00db */
[----:B------:R-:W-:Y:S01]  /*6980*/  IMAD.MOV.U32 R241, RZ, RZ, R221 ;  /* 0x000000fffff17224 */ /* 0x000fe200078e00dd */
[----:B0-----:R-:W-:Y:S01]  /*6990*/  LOP3.LUT R137, R206, 0x7f, RZ, 0xc0, !PT ;  /* 0x0000007fce897812 */ /* 0x001fe200078ec0ff */
[----:B------:R-:W-:Y:S01]  /*69a0*/  IMAD.MOV.U32 R236, RZ, RZ, R225 ;  /* 0x000000ffffec7224 */ /* 0x000fe200078e00e1 */
[----:B------:R-:W-:Y:S01]  /*69b0*/  ISETP.GE.AND P3, PT, R208, RZ, PT ;  /* 0x000000ffd000720c */ /* 0x000fe20003f66270 */
[----:B------:R-:W-:Y:S01]  /*69c0*/  @!P6 IMAD.MOV R138, RZ, RZ, -R138 ;  /* 0x000000ffff8ae224 */ /* 0x000fe200078e0a8a */
[----:B------:R-:W-:Y:S01]  /*69d0*/  ISETP.GE.AND P0, PT, R213, RZ, PT ;  /* 0x000000ffd500720c */ /* 0x000fe20003f06270 */
[----:B------:R-:W-:Y:S01]  /*69e0*/  STS.U8 [R137+UR9], R244 ;  /* 0x000000f489007988 */ /* 0x000fe20008000009 */
[----:B------:R-:W-:Y:S01]  /*69f0*/  @!P2 IMAD.MOV R111, RZ, RZ, -R111 ;  /* 0x000000ffff6fa224 */ /* 0x000fe200078e0a6f */
[----:B-1----:R-:W0:Y:S02]  /*6a00*/  LDCU UR4, c[0x0][0x3b0] ;  /* 0x00007600ff0477ac */ /* 0x002e240008000800 */
[----:B------:R-:W-:Y:S04]  /*6a10*/  STS.U8 [R137+UR9+0x200], R245 ;  /* 0x000200f589007988 */ /* 0x000fe80008000009 */
[----:B------:R-:W-:Y:S04]  /*6a20*/  STS.U8 [R137+UR9+0x400], R243 ;  /* 0x000400f389007988 */ /* 0x000fe80008000009 */
[----:B------:R-:W-:Y:S04]  /*6a30*/  STS.U8 [R137+UR9+0x600], R242 ;  /* 0x000600f289007988 */ /* 0x000fe80008000009 */
[----:B------:R-:W-:Y:S04]  /*6a40*/  STS.U8 [R137+UR9+0x800], R240 ;  /* 0x000800f089007988 */ /* 0x000fe80008000009 */
[----:B------:R-:W-:Y:S04]  /*6a50*/  STS.U8 [R137+UR9+0xa00], R241 ;  /* 0x000a00f189007988 */ /* 0x000fe80008000009 */
[----:B------:R-:W-:Y:S04]  /*6a60*/  STS.U8 [R137+UR9+0xc00], R239 ;  /* 0x000c00ef89007988 */ /* 0x000fe80008000009 */
[----:B------:R-:W-:Y:S01]  /*6a70*/  STS.U8 [R137+UR9+0xe00], R236 ;  /* 0x000e00ec89007988 */ /* 0x000fe20008000009 */
[----:B------:R-:W-:Y:S01]  /*6a80*/  @!P4 IMAD.MOV R110, RZ, RZ, -R110 ;  /* 0x000000ffff6ec224 */ /* 0x000fe200078e0a6e */
[----:B------:R-:W-:Y:S01]  /*6a90*/  ISETP.GE.AND P6, PT, R207, RZ, PT ;  /* 0x000000ffcf00720c */ /* 0x000fe20003fc6270 */
[----:B------:R-:W-:Y:S01]  /*6aa0*/  @!P5 IMAD.MOV R109, RZ, RZ, -R109 ;  /* 0x000000ffff6dd224 */ /* 0x000fe200078e0a6d */
[----:B------:R-:W-:Y:S01]  /*6ab0*/  ISETP.GE.AND P2, PT, R212, RZ, PT ;  /* 0x000000ffd400720c */ /* 0x000fe20003f46270 */
[----:B------:R-:W-:Y:S01]  /*6ac0*/  @!P3 IMAD.MOV R107, RZ, RZ, -R107 ;  /* 0x000000ffff6bb224 */ /* 0x000fe200078e0a6b */
[----:B------:R-:W-:-:S02]  /*6ad0*/  ISETP.GE.AND P4, PT, R215, RZ, PT ;  /* 0x000000ffd700720c */ /* 0x000fc40003f86270 */
[----:B------:R-:W-:Y:S02]  /*6ae0*/  ISETP.GE.AND P5, PT, R214, RZ, PT ;  /* 0x000000ffd600720c */ /* 0x000fe40003fa6270 */
[----:B------:R-:W-:Y:S01]  /*6af0*/  ISETP.GE.AND P3, PT, R216, RZ, PT ;  /* 0x000000ffd800720c */ /* 0x000fe20003f66270 */
[----:B------:R-:W-:Y:S01]  /*6b00*/  @!P0 IMAD.MOV R106, RZ, RZ, -R106 ;  /* 0x000000ffff6a8224 */ /* 0x000fe200078e0a6a */
[----:B---3--:R-:W-:Y:S02]  /*6b10*/  ISETP.NE.AND P0, PT, R101, RZ, PT ;  /* 0x000000ff6500720c */ /* 0x008fe40003f05270 */
[----:B------:R-:W-:Y:S01]  /*6b20*/  LOP3.LUT R101, RZ, R101, RZ, 0x33, !PT ;  /* 0x00000065ff657212 */ /* 0x000fe200078e33ff */
[----:B------:R-:W-:Y:S02]  /*6b30*/  @!P6 IMAD.MOV R108, RZ, RZ, -R108 ;  /* 0x000000ffff6ce224 */ /* 0x000fe400078e0a6c */
[----:B------:R-:W-:Y:S02]  /*6b40*/  @!P2 IMAD.MOV R105, RZ, RZ, -R105 ;  /* 0x000000ffff69a224 */ /* 0x000fe400078e0a69 */
[----:B------:R-:W-:-:S02]  /*6b50*/  @!P4 IMAD.MOV R104, RZ, RZ, -R104 ;  /* 0x000000ffff68c224 */ /* 0x000fc400078e0a68 */
[----:B------:R-:W-:Y:S02]  /*6b60*/  @!P5 IMAD.MOV R103, RZ, RZ, -R103 ;  /* 0x000000ffff67d224 */ /* 0x000fe400078e0a67 */
[----:B------:R-:W-:Y:S01]  /*6b70*/  @!P3 IMAD.MOV R102, RZ, RZ, -R102 ;  /* 0x000000ffff66b224 */ /* 0x000fe200078e0a66 */
[C---:B------:R-:W-:Y:S02]  /*6b80*/  SEL R136, R101.reuse, R112, !P0 ;  /* 0x0000007065887207 */ /* 0x040fe40004000000 */
[C---:B------:R-:W-:Y:S02]  /*6b90*/  SEL R114, R101.reuse, R114, !P0 ;  /* 0x0000007265727207 */ /* 0x040fe40004000000 */
[C---:B------:R-:W-:Y:S02]  /*6ba0*/  SEL R115, R101.reuse, R115, !P0 ;  /* 0x0000007365737207 */ /* 0x040fe40004000000 */
[C---:B------:R-:W-:Y:S02]  /*6bb0*/  SEL R203, R101.reuse, R116, !P0 ;  /* 0x0000007465cb7207 */ /* 0x040fe40004000000 */
[----:B------:R-:W-:-:S02]  /*6bc0*/  SEL R205, R101, R117, !P0 ;  /* 0x0000007565cd7207 */ /* 0x000fc40004000000 */
[C---:B------:R-:W-:Y:S02]  /*6bd0*/  SEL R207, R101.reuse, R118, !P0 ;  /* 0x0000007665cf7207 */ /* 0x040fe40004000000 */
        /* <DEDUP_REMOVED lines=44> */
[----:B------:R-:W-:Y:S01]  /*6ea0*/  SEL R143, R101, R143, !P0 ;  /* 0x0000008f658f7207 */ /* 0x000fe20004000000 */
[----:B--2---:R-:W-:Y:S04]  /*6eb0*/  STS.U8 [R137+UR9+0x1000], R234 ;  /* 0x001000ea89007988 */ /* 0x004fe80008000009 */
[----:B----4-:R-:W-:Y:S04]  /*6ec0*/  STS.U8 [R137+UR9+0x1200], R230 ;  /* 0x001200e689007988 */ /* 0x010fe80008000009 */
[----:B------:R-:W-:Y:S04]  /*6ed0*/  STS.U8 [R137+UR9+0x1400], R226 ;  /* 0x001400e289007988 */ /* 0x000fe80008000009 */
[----:B------:R-:W-:Y:S04]  /*6ee0*/  STS.U8 [R137+UR9+0x1600], R224 ;  /* 0x001600e089007988 */ /* 0x000fe80008000009 */
[----:B------:R-:W-:Y:S04]  /*6ef0*/  STS.U8 [R137+UR9+0x1800], R222 ;  /* 0x001800de89007988 */ /* 0x000fe80008000009 */
[----:B------:R-:W-:Y:S04]  /*6f00*/  STS.U8 [R137+UR9+0x1a00], R220 ;  /* 0x001a00dc89007988 */ /* 0x000fe80008000009 */
[----:B------:R1:W-:Y:S04]  /*6f10*/  STS.U8 [R137+UR9+0x1c00], R10 ;  /* 0x001c000a89007988 */ /* 0x0003e80008000009 */
[----:B------:R-:W-:Y:S01]  /*6f20*/  STS.U8 [R137+UR9+0x1e00], R173 ;  /* 0x001e00ad89007988 */ /* 0x000fe20008000009 */
[----:B-1----:R-:W-:-:S02]  /*6f30*/  LOP3.LUT R10, R137, 0x10, RZ, 0x3c, !PT ;  /* 0x00000010890a7812 */ /* 0x002fc400078e3cff */
[C---:B------:R-:W-:Y:S02]  /*6f40*/  SEL R138, R101.reuse, R138, !P0 ;  /* 0x0000008a658a7207 */ /* 0x040fe40004000000 */
[----:B------:R-:W-:Y:S01]  /*6f50*/  SEL R139, R101, R139, !P0 ;  /* 0x0000008b658b7207 */ /* 0x000fe20004000000 */
[----:B------:R-:W-:Y:S04]  /*6f60*/  STS.U8 [R10+UR9+0x80], R26 ;  /* 0x0000801a0a007988 */ /* 0x000fe80008000009 */
        /* <DEDUP_REMOVED lines=10> */
[----:B------:R1:W-:Y:S04]  /*7010*/  STS.U8 [R10+UR9+0x1680], R3 ;  /* 0x001680030a007988 */ /* 0x0003e80008000009 */
[----:B------:R-:W-:Y:S04]  /*7020*/  STS.U8 [R10+UR9+0x1880], R13 ;  /* 0x0018800d0a007988 */ /* 0x000fe80008000009 */
[----:B------:R-:W-:Y:S01]  /*7030*/  STS.U8 [R10+UR9+0x1a80], R12 ;  /* 0x001a800c0a007988 */ /* 0x000fe20008000009 */
[----:B-1----:R-:W-:-:S03]  /*7040*/  LOP3.LUT R3, R137, 0x20, RZ, 0x3c, !PT ;  /* 0x0000002089037812 */ /* 0x002fc600078e3cff */
        /* <DEDUP_REMOVED lines=17> */
[----:B------:R-:W-:Y:S01]  /*7160*/  STS.U8 [R3+UR9+0x1d00], R228 ;  /* 0x001d00e403007988 */ /* 0x000fe20008000009 */
[----:B------:R-:W-:-:S03]  /*7170*/  SEL R111, R101, R111, !P0 ;  /* 0x0000006f656f7207 */ /* 0x000fc60004000000 */
[----:B------:R-:W-:Y:S01]  /*7180*/  STS.U8 [R3+UR9+0x1f00], R223 ;  /* 0x001f00df03007988 */ /* 0x000fe20008000009 */
[----:B------:R-:W-:-:S03]  /*7190*/  SEL R110, R101, R110, !P0 ;  /* 0x0000006e656e7207 */ /* 0x000fc60004000000 */
[----:B------:R-:W-:Y:S01]  /*71a0*/  STS.U8 [R2+UR9+0x180], R218 ;  /* 0x000180da02007988 */ /* 0x000fe20008000009 */
[C---:B------:R-:W-:Y:S02]  /*71b0*/  SEL R109, R101.reuse, R109, !P0 ;  /* 0x0000006d656d7207 */ /* 0x040fe40004000000 */
[C---:B------:R-:W-:Y:S01]  /*71c0*/  SEL R108, R101.reuse, R108, !P0 ;  /* 0x0000006c656c7207 */ /* 0x040fe20004000000 */
[----:B------:R-:W-:Y:S01]  /*71d0*/  STS.U8 [R2+UR9+0x580], R202 ;  /* 0x000580ca02007988 */ /* 0x000fe20008000009 */
[C---:B------:R-:W-:Y:S02]  /*71e0*/  SEL R107, R101.reuse, R107, !P0 ;  /* 0x0000006b656b7207 */ /* 0x040fe40004000000 */
[C---:B------:R-:W-:Y:S01]  /*71f0*/  SEL R106, R101.reuse, R106, !P0 ;  /* 0x0000006a656a7207 */ /* 0x040fe20004000000 */
[----:B------:R-:W-:Y:S01]  /*7200*/  STS.U8 [R2+UR9+0x980], R201 ;  /* 0x000980c902007988 */ /* 0x000fe20008000009 */
[C---:B------:R-:W-:Y:S02]  /*7210*/  SEL R105, R101.reuse, R105, !P0 ;  /* 0x0000006965697207 */ /* 0x040fe40004000000 */
[C---:B------:R-:W-:Y:S01]  /*7220*/  SEL R104, R101.reuse, R104, !P0 ;  /* 0x0000006865687207 */ /* 0x040fe20004000000 */
[----:B------:R-:W-:Y:S01]  /*7230*/  STS.U8 [R2+UR9+0xd80], R200 ;  /* 0x000d80c802007988 */ /* 0x000fe20008000009 */
[----:B------:R-:W-:-:S02]  /*7240*/  SEL R103, R101, R103, !P0 ;  /* 0x0000006765677207 */ /* 0x000fc40004000000 */
[C---:B------:R-:W-:Y:S02]  /*7250*/  SEL R112, R101.reuse, R102, !P0 ;  /* 0x0000006665707207 */ /* 0x040fe40004000000 */
[----:B------:R-:W-:Y:S01]  /*7260*/  SEL R113, R101, R113, !P0 ;  /* 0x0000007165717207 */ /* 0x000fe20004000000 */
[----:B------:R-:W-:Y:S01]  /*7270*/  IMAD R101, R137, UR13, RZ ;  /* 0x0000000d89657c24 */ /* 0x000fe2000f8e02ff */
[----:B------:R0:W-:Y:S04]  /*7280*/  STS.U8 [R2+UR9+0x1180], R199 ;  /* 0x001180c702007988 */ /* 0x0001e80008000009 */
[----:B------:R-:W-:Y:S01]  /*7290*/  STS.U8 [R2+UR9+0x1580], R198 ;  /* 0x001580c602007988 */ /* 0x000fe20008000009 */
[----:B------:R-:W-:-:S03]  /*72a0*/  IADD3 R102, P0, PT, R101, UR18, RZ ;  /* 0x0000001265667c10 */ /* 0x000fc6000ff1e0ff */
[----:B------:R1:W-:Y:S01]  /*72b0*/  STS.U8 [R2+UR9+0x1980], R197 ;  /* 0x001980c502007988 */ /* 0x0003e20008000009 */
[----:B------:R-:W-:Y:S01]  /*72c0*/  LEA.HI.X.SX32 R101, R101, UR19, 0x1, P0 ;  /* 0x0000001365657c11 */ /* 0x000fe200080f0eff */
[----:B0-----:R-:W-:Y:S02]  /*72d0*/  IMAD R199, R114, UR4, RZ ;  /* 0x0000000472c77c24 */ /* 0x001fe4000f8e02ff */
[----:B------:R-:W-:Y:S01]  /*72e0*/  IMAD R201, R115, UR4, RZ ;  /* 0x0000000473c97c24 */ /* 0x000fe2000f8e02ff */
[----:B------:R-:W5:Y:S01]  /*72f0*/  LDL.LU R173, [R1+0x1a4] ;  /* 0x0001a40001ad7983 */ /* 0x000f620000300800 */
[----:B-1----:R-:W-:Y:S02]  /*7300*/  IMAD R197, R136, UR4, RZ ;  /* 0x0000000488c57c24 */ /* 0x002fe4000f8e02ff */
[----:B------:R-:W-:Y:S01]  /*7310*/  IMAD R203, R203, UR4, RZ ;  /* 0x00000004cbcb7c24 */ /* 0x000fe2000f8e02ff */
[-C--:B------:R-:W-:Y:S01]  /*7320*/  IADD3 R202, P4, PT, R201, R102.reuse, RZ ;  /* 0x00000066c9ca7210 */ /* 0x080fe20007f9e0ff */
[----:B------:R-:W-:Y:S01]  /*7330*/  IMAD R205, R205, UR4, RZ ;  /* 0x00000004cdcd7c24 */ /* 0x000fe2000f8e02ff */
[-C--:B------:R-:W-:Y:S01]  /*7340*/  IADD3 R198, P2, PT, R197, R102.reuse, RZ ;  /* 0x00000066c5c67210 */ /* 0x080fe20007f5e0ff */
[----:B------:R-:W-:Y:S01]  /*7350*/  IMAD R209, R209, UR4, RZ ;  /* 0x00000004d1d17c24 */ /* 0x000fe2000f8e02ff */
[-C--:B------:R-:W-:Y:S01]  /*7360*/  IADD3 R204, P3, PT, R203, R102.reuse, RZ ;  /* 0x00000066cbcc7210 */ /* 0x080fe20007f7e0ff */
[----:B------:R-:W-:Y:S01]  /*7370*/  IMAD R211, R211, UR4, RZ ;  /* 0x00000004d3d37c24 */ /* 0x000fe2000f8e02ff */
[-C--:B------:R-:W-:Y:S01]  /*7380*/  LEA.HI.X.SX32 R197, R197, R101.reuse, 0x1, P2 ;  /* 0x00000065c5c57211 */ /* 0x080fe200010f0eff */
[----:B------:R-:W-:Y:S01]  /*7390*/  IMAD R213, R213, UR4, RZ ;  /* 0x00000004d5d57c24 */ /* 0x000fe2000f8e02ff */
[-C--:B------:R-:W-:Y:S01]  /*73a0*/  IADD3 R200, P2, PT, R199, R102.reuse, RZ ;  /* 0x00000066c7c87210 */ /* 0x080fe20007f5e0ff */
[----:B------:R-:W-:Y:S01]  /*73b0*/  IMAD R207, R207, UR4, RZ ;  /* 0x00000004cfcf7c24 */ /* 0x000fe2000f8e02ff */
[-C--:B------:R-:W-:Y:S01]  /*73c0*/  LEA.HI.X.SX32 R201, R201, R101.reuse, 0x1, P4 ;  /* 0x00000065c9c97211 */ /* 0x080fe200020f0eff */
[----:B------:R-:W-:Y:S01]  /*73d0*/  IMAD R215, R215, UR4, RZ ;  /* 0x00000004d7d77c24 */ /* 0x000fe2000f8e02ff */
[-C--:B------:R-:W-:Y:S01]  /*73e0*/  LEA.HI.X.SX32 R199, R199, R101.reuse, 0x1, P2 ;  /* 0x00000065c7c77211 */ /* 0x080fe200010f0eff */
[----:B------:R-:W-:Y:S01]  /*73f0*/  IMAD R219, R219, UR4, RZ ;  /* 0x00000004dbdb7c24 */ /* 0x000fe2000f8e02ff */
[-C--:B------:R-:W-:Y:S01]  /*7400*/  LEA.HI.X.SX32 R203, R203, R101.reuse, 0x1, P3 ;  /* 0x00000065cbcb7211 */ /* 0x080fe200018f0eff */
[----:B------:R-:W-:Y:S01]  /*7410*/  IMAD R221, R221, UR4, RZ ;  /* 0x00000004dddd7c24 */ /* 0x000fe2000f8e02ff */
[-C--:B------:R-:W-:Y:S01]  /*7420*/  IADD3 R206, P6, PT, R205, R102.reuse, RZ ;  /* 0x00000066cdce7210 */ /* 0x080fe20007fde0ff */
        /* <DEDUP_REMOVED lines=27> */
[----:B------:R-:W-:Y:S01]  /*75e0*/  IADD3 R218, P5, PT, R217, R102, RZ ;  /* 0x00000066d9da7210 */ /* 0x000fe20007fbe0ff */
[----:B------:R-:W-:Y:S01]  /*75f0*/  IMAD R159, R159, UR4, RZ ;  /* 0x000000049f9f7c24 */ /* 0x000fe2000f8e02ff */
[-C--:B------:R-:W-:Y:S01]  /*7600*/  LEA.HI.X.SX32 R215, R215, R101.reuse, 0x1, P6 ;  /* 0x00000065d7d77211 */ /* 0x080fe200030f0eff */
[----:B------:R-:W-:Y:S01]  /*7610*/  IMAD R153, R153, UR4, RZ ;  /* 0x0000000499997c24 */ /* 0x000fe2000f8e02ff */
[-C--:B------:R-:W-:Y:S01]  /*7620*/  LEA.HI.X.SX32 R219, R219, R101.reuse, 0x1, P2 ;  /* 0x00000065dbdb7211 */ /* 0x080fe200010f0eff */
[----:B------:R-:W-:Y:S01]  /*7630*/  STS.U8 [R2+UR9+0x1d80], R192 ;  /* 0x001d80c002007988 */ /* 0x000fe20008000009 */
[----:B------:R-:W-:-:S02]  /*7640*/  LEA.HI.X.SX32 R221, R221, R101, 0x1, P4 ;  /* 0x00000065dddd7211 */ /* 0x000fc400020f0eff */
        /* <DEDUP_REMOVED lines=30> */
[----:B------:R-:W-:Y:S01]  /*7830*/  LEA.HI.X.SX32 R227, R227, R101, 0x1, P5 ;  /* 0x00000065e3e37211 */ /* 0x000fe200028f0eff */
[----:B------:R-:W-:Y:S01]  /*7840*/  STS.U8 [R2+UR9+0x380], R187 ;  /* 0x000380bb02007988 */ /* 0x000fe20008000009 */
[----:B------:R-:W-:-:S02]  /*7850*/  IADD3 R239, P5, PT, R237, R102, RZ ;  /* 0x00000066edef7210 */ /* 0x000fc40007fbe0ff */
[-C--:B------:R-:W-:Y:S01]  /*7860*/  LEA.HI.X.SX32 R235, R235, R101.reuse, 0x1, P6 ;  /* 0x00000065ebeb7211 */ /* 0x080fe200030f0eff */
[----:B------:R-:W-:Y:S01]  /*7870*/  IMAD R142, R142, UR4, RZ ;  /* 0x000000048e8e7c24 */ /* 0x000fe2000f8e02ff */
[-C--:B------:R-:W-:Y:S01]  /*7880*/  LEA.HI.X.SX32 R240, R134, R101.reuse, 0x1, P2 ;  /* 0x0000006586f07211 */ /* 0x080fe200010f0eff */
[----:B------:R-:W-:Y:S01]  /*7890*/  IMAD R162, R162, UR4, RZ ;  /* 0x00000004a2a27c24 */ /* 0x000fe2000f8e02ff */
[-C--:B------:R-:W-:Y:S01]  /*78a0*/  LEA.HI.X.SX32 R242, R135, R101.reuse, 0x1, P4 ;  /* 0x0000006587f27211 */ /* 0x080fe200020f0eff */
[----:B------:R-:W-:Y:S01]  /*78b0*/  IMAD R140, R140, UR4, RZ ;  /* 0x000000048c8c7c24 */ /* 0x000fe2000f8e02ff */
[-C--:B------:R-:W-:Y:S01]  /*78c0*/  LEA.HI.X.SX32 R244, R157, R101.reuse, 0x1, P3 ;  /* 0x000000659df47211 */ /* 0x080fe200018f0eff */
[----:B------:R-:W-:Y:S01]  /*78d0*/  STS.U8 [R2+UR9+0x780], R186 ;  /* 0x000780ba02007988 */ /* 0x000fe20008000009 */
[-C--:B------:R-:W-:Y:S02]  /*78e0*/  IADD3 R247, P6, PT, R158, R102.reuse, RZ ;  /* 0x000000669ef77210 */ /* 0x080fe40007fde0ff */
[-C--:B------:R-:W-:Y:S01]  /*78f0*/  IADD3 R251, P2, PT, R156, R102.reuse, RZ ;  /* 0x000000669cfb7210 */ /* 0x080fe20007f5e0ff */
[----:B------:R-:W-:Y:S01]  /*7900*/  IMAD R141, R141, UR4, RZ ;  /* 0x000000048d8d7c24 */ /* 0x000fe2000f8e02ff */
[-C--:B------:R-:W-:Y:S01]  /*7910*/  IADD3 R8, P4, PT, R159, R102.reuse, RZ ;  /* 0x000000669f087210 */ /* 0x080fe20007f9e0ff */
[----:B------:R-:W-:Y:S01]  /*7920*/  IMAD R139, R139, UR4, RZ ;  /* 0x000000048b8b7c24 */ /* 0x000fe2000f8e02ff */
[----:B------:R-:W-:Y:S01]  /*7930*/  IADD3 R4, P3, PT, R153, R102, RZ ;  /* 0x0000006699047210 */ /* 0x000fe20007f7e0ff */
[----:B------:R-:W-:Y:S01]  /*7940*/  STS.U8 [R2+UR9+0xb80], R181 ;  /* 0x000b80b502007988 */ /* 0x000fe20008000009 */
[----:B------:R-:W-:-:S02]  /*7950*/  LEA.HI.X.SX32 R237, R237, R101, 0x1, P5 ;  /* 0x00000065eded7211 */ /* 0x000fc400028f0eff */
[-C--:B------:R-:W-:Y:S01]  /*7960*/  IADD3 R249, P5, PT, R155, R102.reuse, RZ ;  /* 0x000000669bf97210 */ /* 0x080fe20007fbe0ff */
[----:B------:R0:W-:Y:S01]  /*7970*/  STS.U8 [R2+UR9+0xf80], R175 ;  /* 0x000f80af02007988 */ /* 0x0001e20008000009 */
[-C--:B------:R-:W-:Y:S02]  /*7980*/  LEA.HI.X.SX32 R246, R158, R101.reuse, 0x1, P6 ;  /* 0x000000659ef67211 */ /* 0x080fe400030f0eff */
        /* <DEDUP_REMOVED lines=8> */
[-C--:B0-----:R-:W-:Y:S01]  /*7a10*/  LEA.HI.X.SX32 R2, R153, R101.reuse, 0x1, P3 ;  /* 0x0000006599027211 */ /* 0x081fe200018f0eff */
        /* <DEDUP_REMOVED lines=21> */
[----:B------:R-:W-:Y:S01]  /*7b70*/  IADD3 R131, P3, PT, R164, R102, RZ ;  /* 0x00000066a4837210 */ /* 0x000fe20007f7e0ff */
[----:B------:R-:W-:Y:S01]  /*7b80*/  IMAD R112, R112, UR4, RZ ;  /* 0x0000000470707c24 */ /* 0x000fe2000f8e02ff */
[-C--:B------:R-:W-:Y:S01]  /*7b90*/  LEA.HI.X.SX32 R192, R154, R101.reuse, 0x1, P5 ;  /* 0x000000659ac07211 */ /* 0x080fe200028f0eff */
[----:B------:R-:W5:Y:S01]  /*7ba0*/  LDL.LU R26, [R1+0x1a0] ;  /* 0x0001a000011a7983 */ /* 0x000f620000300800 */
[----:B------:R-:W-:-:S02]  /*7bb0*/  LEA.HI.X.SX32 R154, R149, R101, 0x1, P2 ;  /* 0x00000065959a7211 */ /* 0x000fc400010f0eff */
[-C--:B------:R-:W-:Y:S01]  /*7bc0*/  LEA.HI.X.SX32 R126, R150, R101.reuse, 0x1, P4 ;  /* 0x00000065967e7211 */ /* 0x080fe200020f0eff */
[----:B------:R-:W5:Y:S01]  /*7bd0*/  LDL.LU R27, [R1+0x19c] ;  /* 0x00019c00011b7983 */ /* 0x000f620000300800 */
[-C--:B------:R-:W-:Y:S02]  /*7be0*/  LEA.HI.X.SX32 R132, R164, R101.reuse, 0x1, P3 ;  /* 0x00000065a4847211 */ /* 0x080fe400018f0eff */
[-C--:B------:R-:W-:Y:S01]  /*7bf0*/  IADD3 R6, P3, PT, R148, R102.reuse, RZ ;  /* 0x0000006694067210 */ /* 0x080fe20007f7e0ff */
[----:B------:R-:W5:Y:S01]  /*7c00*/  LDL.LU R23, [R1+0x198] ;  /* 0x0001980001177983 */ /* 0x000f620000300800 */
[-C--:B------:R-:W-:Y:S02]  /*7c10*/  IADD3 R149, P4, PT, R146, R102.reuse, RZ ;  /* 0x0000006692957210 */ /* 0x080fe40007f9e0ff */
[----:B------:R-:W-:Y:S01]  /*7c20*/  IADD3 R10, P2, PT, R147, R102, RZ ;  /* 0x00000066930a7210 */ /* 0x000fe20007f5e0ff */
[----:B------:R-:W5:Y:S01]  /*7c30*/  LDL.LU R25, [R1+0x194] ;  /* 0x0001940001197983 */ /* 0x000f620000300800 */
[----:B------:R-:W-:-:S02]  /*7c40*/  LEA.HI.X.SX32 R9, R148, R101, 0x1, P3 ;  /* 0x0000006594097211 */ /* 0x000fc400018f0eff */
[-C--:B------:R-:W-:Y:S01]  /*7c50*/  LEA.HI.X.SX32 R150, R146, R101.reuse, 0x1, P4 ;  /* 0x0000006592967211 */ /* 0x080fe200020f0eff */
[----:B------:R-:W5:Y:S01]  /*7c60*/  LDL.LU R22, [R1+0x190] ;  /* 0x0001900001167983 */ /* 0x000f620000300800 */
[-C--:B------:R-:W-:Y:S02]  /*7c70*/  IADD3 R136, P3, PT, R145, R102.reuse, RZ ;  /* 0x0000006691887210 */ /* 0x080fe40007f7e0ff */
[-C--:B------:R-:W-:Y:S02]  /*7c80*/  IADD3 R129, P4, PT, R144, R102.reuse, RZ ;  /* 0x0000006690817210 */ /* 0x080fe40007f9e0ff */
[-C--:B------:R-:W-:Y:S02]  /*7c90*/  LEA.HI.X.SX32 R13, R147, R101.reuse, 0x1, P2 ;  /* 0x00000065930d7211 */ /* 0x080fe400010f0eff */
[----:B------:R-:W-:Y:S02]  /*7ca0*/  IADD3 R159, P2, PT, R167, R102, RZ ;  /* 0x00000066a79f7210 */ /* 0x000fe40007f5e0ff */
[----:B------:R-:W-:-:S02]  /*7cb0*/  LEA.HI.X.SX32 R114, R145, R101, 0x1, P3 ;  /* 0x0000006591727211 */ /* 0x000fc400018f0eff */
[-C--:B------:R-:W-:Y:S02]  /*7cc0*/  LEA.HI.X.SX32 R130, R144, R101.reuse, 0x1, P4 ;  /* 0x0000006590827211 */ /* 0x080fe400020f0eff */
[-C--:B------:R-:W-:Y:S02]  /*7cd0*/  IADD3 R145, P4, PT, R142, R102.reuse, RZ ;  /* 0x000000668e917210 */ /* 0x080fe40007f9e0ff */
[----:B------:R-:W-:Y:S02]  /*7ce0*/  LEA.HI.X.SX32 R153, R167, R101, 0x1, P2 ;  /* 0x00000065a7997211 */ /* 0x000fe400010f0eff */
[-C--:B------:R-:W-:Y:S02]  /*7cf0*/  IADD3 R7, P6, PT, R162, R102.reuse, RZ ;  /* 0x00000066a2077210 */ /* 0x080fe40007fde0ff */
[-C--:B------:R-:W-:Y:S02]  /*7d00*/  IADD3 R118, P2, PT, R140, R102.reuse, RZ ;  /* 0x000000668c767210 */ /* 0x080fe40007f5e0ff */
[----:B------:R-:W-:-:S02]  /*7d10*/  IADD3 R14, P3, PT, R141, R102, RZ ;  /* 0x000000668d0e7210 */ /* 0x000fc40007f7e0ff */
[-C--:B------:R-:W-:Y:S02]  /*7d20*/  LEA.HI.X.SX32 R144, R142, R101.reuse, 0x1, P4 ;  /* 0x000000658e907211 */ /* 0x080fe400020f0eff */
[-C--:B------:R-:W-:Y:S02]  /*7d30*/  IADD3 R155, P4, PT, R139, R102.reuse, RZ ;  /* 0x000000668b9b7210 */ /* 0x080fe40007f9e0ff */
[----:B------:R-:W-:Y:S02]  /*7d40*/  PLOP3.LUT P0, PT, PT, PT, UP1, 0x80, 0x8 ;  /* 0x000000000008781c */ /* 0x000fe40003f0f018 */
[----:B------:R-:W-:Y:S02]  /*7d50*/  IADD3 R5, P5, PT, R163, R102, RZ ;  /* 0x00000066a3057210 */ /* 0x000fe40007fbe0ff */
[-C--:B------:R-:W-:Y:S02]  /*7d60*/  LEA.HI.X.SX32 R12, R162, R101.reuse, 0x1, P6 ;  /* 0x00000065a20c7211 */ /* 0x080fe400030f0eff */
[----:B------:R-:W-:-:S02]  /*7d70*/  LEA.HI.X.SX32 R119, R140, R101, 0x1, P2 ;  /* 0x000000658c777211 */ /* 0x000fc400010f0eff */
[-C--:B------:R-:W-:Y:S02]  /*7d80*/  LEA.HI.X.SX32 R141, R141, R101.reuse, 0x1, P3 ;  /* 0x000000658d8d7211 */ /* 0x080fe400018f0eff */
[-C--:B------:R-:W-:Y:S02]  /*7d90*/  IADD3 R147, P2, PT, R143, R102.reuse, RZ ;  /* 0x000000668f937210 */ /* 0x080fe40007f5e0ff */
[-C--:B------:R-:W-:Y:S02]  /*7da0*/  IADD3 R162, P3, PT, R138, R102.reuse, RZ ;  /* 0x000000668aa27210 */ /* 0x080fe40007f7e0ff */
[----:B------:R-:W-:Y:S02]  /*7db0*/  LEA.HI.X.SX32 R156, R139, R101, 0x1, P4 ;  /* 0x000000658b9c7211 */ /* 0x000fe400020f0eff */
[-C--:B------:R-:W-:Y:S02]  /*7dc0*/  IADD3 R120, P6, PT, R165, R102.reuse, RZ ;  /* 0x00000066a5787210 */ /* 0x080fe40007fde0ff */
[----:B------:R-:W-:-:S02]  /*7dd0*/  IADD3 R116, P4, PT, R109, R102, RZ ;  /* 0x000000666d747210 */ /* 0x000fc40007f9e0ff */
[----:B------:R-:W-:Y:S02]  /*7de0*/  ISETP.LT.AND P0, PT, R137, UR22, P0 ;  /* 0x0000001689007c0c */ /* 0x000fe40008701270 */
[-C--:B------:R-:W-:Y:S02]  /*7df0*/  LEA.HI.X.SX32 R3, R163, R101.reuse, 0x1, P5 ;  /* 0x00000065a3037211 */ /* 0x080fe400028f0eff */
[-C--:B------:R-:W-:Y:S02]  /*7e00*/  LEA.HI.X.SX32 R148, R143, R101.reuse, 0x1, P2 ;  /* 0x000000658f947211 */ /* 0x080fe400010f0eff */
[-C--:B------:R-:W-:Y:S02]  /*7e10*/  LEA.HI.X.SX32 R163, R138, R101.reuse, 0x1, P3 ;  /* 0x000000658aa37211 */ /* 0x080fe400018f0eff */
[----:B------:R-:W-:Y:S02]  /*7e20*/  IADD3 R17, P5, PT, R166, R102, RZ ;  /* 0x00000066a6117210 */ /* 0x000fe40007fbe0ff */
[----:B------:R-:W-:-:S02]  /*7e30*/  LEA.HI.X.SX32 R121, R165, R101, 0x1, P6 ;  /* 0x00000065a5797211 */ /* 0x000fc400030f0eff */
[-C--:B------:R-:W-:Y:S02]  /*7e40*/  IADD3 R181, P2, PT, R111, R102.reuse, RZ ;  /* 0x000000666fb57210 */ /* 0x080fe40007f5e0ff */
[-C--:B------:R-:W-:Y:S02]  /*7e50*/  IADD3 R127, P3, PT, R110, R102.reuse, RZ ;  /* 0x000000666e7f7210 */ /* 0x080fe40007f7e0ff */
[-C--:B------:R-:W-:Y:S02]  /*7e60*/  LEA.HI.X.SX32 R117, R109, R101.reuse, 0x1, P4 ;  /* 0x000000656d757211 */ /* 0x080fe400020f0eff */
[-C--:B------:R-:W-:Y:S02]  /*7e70*/  IADD3 R165, P4, PT, R106, R102.reuse, RZ ;  /* 0x000000666aa57210 */ /* 0x080fe40007f9e0ff */
[----:B------:R-:W-:Y:S02]  /*7e80*/  IADD3 R142, P6, PT, R113, R102, RZ ;  /* 0x00000066718e7210 */ /* 0x000fe40007fde0ff */
[----:B------:R-:W-:-:S02]  /*7e90*/  LEA.HI.X.SX32 R15, R166, R101, 0x1, P5 ;  /* 0x00000065a60f7211 */ /* 0x000fc400028f0eff */
[-C--:B------:R-:W-:Y:S02]  /*7ea0*/  LEA.HI.X.SX32 R175, R111, R101.reuse, 0x1, P2 ;  /* 0x000000656faf7211 */ /* 0x080fe400010f0eff */
[-C--:B------:R-:W-:Y:S02]  /*7eb0*/  LEA.HI.X.SX32 R128, R110, R101.reuse, 0x1, P3 ;  /* 0x000000656e807211 */ /* 0x080fe400018f0eff */
[-C--:B------:R-:W-:Y:S02]  /*7ec0*/  IADD3 R164, P2, PT, R108, R102.reuse, RZ ;  /* 0x000000666ca47210 */ /* 0x080fe40007f5e0ff */
[-C--:B------:R-:W-:Y:S02]  /*7ed0*/  IADD3 R146, P3, PT, R107, R102.reuse, RZ ;  /* 0x000000666b927210 */ /* 0x080fe40007f7e0ff */
[----:B------:R-:W-:Y:S02]  /*7ee0*/  LEA.HI.X.SX32 R166, R106, R101, 0x1, P4 ;  /* 0x000000656aa67211 */ /* 0x000fe400020f0eff */
[----:B------:R-:W-:-:S02]  /*7ef0*/  IADD3 R187, P4, PT, R103, R102, RZ ;  /* 0x0000006667bb7210 */ /* 0x000fc40007f9e0ff */
[-C--:B------:R-:W-:Y:S02]  /*7f00*/  LEA.HI.X.SX32 R143, R113, R101.reuse, 0x1, P6 ;  /* 0x00000065718f7211 */ /* 0x080fe400030f0eff */
[-C--:B------:R-:W-:Y:S02]  /*7f10*/  LEA.HI.X.SX32 R140, R108, R101.reuse, 0x1, P2 ;  /* 0x000000656c8c7211 */ /* 0x080fe400010f0eff */
[-C--:B------:R-:W-:Y:S02]  /*7f20*/  LEA.HI.X.SX32 R167, R107, R101.reuse, 0x1, P3 ;  /* 0x000000656ba77211 */ /* 0x080fe400018f0eff */
[-C--:B------:R-:W-:Y:S02]  /*7f30*/  IADD3 R151, P2, PT, R105, R102.reuse, RZ ;  /* 0x0000006669977210 */ /* 0x080fe40007f5e0ff */
[-C--:B------:R-:W-:Y:S02]  /*7f40*/  IADD3 R157, P3, PT, R104, R102.reuse, RZ ;  /* 0x00000066689d7210 */ /* 0x080fe40007f7e0ff */
[----:B------:R-:W-:Y:S01]  /*7f50*/  IADD3 R124, P5, PT, R112, R102, RZ ;  /* 0x00000066707c7210 */ /* 0x000fe20007fbe0ff */
[----:B------:R-:W-:Y:S01]  /*7f60*/  @P0 IMAD.MOV.U32 R102, RZ, RZ, R142 ;  /* 0x000000ffff660224 */ /* 0x000fe200078e008e */
[----:B------:R-:W-:Y:S01]  /*7f70*/  LEA.HI.X.SX32 R186, R103, R101, 0x1, P4 ;  /* 0x0000006567ba7211 */ /* 0x000fe200020f0eff */
[----:B------:R-:W-:Y:S01]  /*7f80*/  @P0 IMAD.MOV.U32 R103, RZ, RZ, R143 ;  /* 0x000000ffff670224 */ /* 0x000fe200078e008f */
[----:B------:R-:W-:-:S02]  /*7f90*/  PRMT R106, RZ, 0x7610, R106 ;  /* 0x00007610ff6a7816 */ /* 0x000fc4000000006a */
[-C--:B------:R-:W-:Y:S02]  /*7fa0*/  LEA.HI.X.SX32 R161, R105, R101.reuse, 0x1, P2 ;  /* 0x0000006569a17211 */ /* 0x080fe400010f0eff */
[-C--:B------:R-:W-:Y:S02]  /*7fb0*/  LEA.HI.X.SX32 R158, R104, R101.reuse, 0x1, P3 ;  /* 0x00000065689e7211 */ /* 0x080fe400018f0eff */
[----:B------:R-:W-:Y:S01]  /*7fc0*/  LEA.HI.X.SX32 R125, R112, R101, 0x1, P5 ;  /* 0x00000065707d7211 */ /* 0x000fe200028f0eff */
[----:B------:R0:W2:Y:S01]  /*7fd0*/  @P0 LDG.E.U8 R106, desc[UR20][R102.64] ;  /* 0x00000014666a0981 */ /* 0x0000a2000c1e1100 */
[----:B------:R-:W-:Y:S01]  /*7fe0*/  PRMT R101, RZ, 0x7610, R101 ;  /* 0x00007610ff657816 */ /* 0x000fe20000000065 */
[----:B0-----:R-:W-:Y:S02]  /*7ff0*/  @P0 IMAD.MOV.U32 R102, RZ, RZ, R198 ;  /* 0x000000ffff660224 */ /* 0x001fe400078e00c6 */
[----:B------:R-:W-:-:S05]  /*8000*/  @P0 IMAD.MOV.U32 R103, RZ, RZ, R197 ;  /* 0x000000ffff670224 */ /* 0x000fca00078e00c5 */
[----:B------:R0:W3:Y:S01]  /*8010*/  @P0 LDG.E.U8 R101, desc[UR20][R102.64] ;  /* 0x0000001466650981 */ /* 0x0000e2000c1e1100 */
[----:B------:R-:W-:Y:S02]  /*8020*/  @P0 IMAD.MOV.U32 R104, RZ, RZ, R214 ;  /* 0x000000ffff680224 */ /* 0x000fe400078e00d6 */
[----:B------:R-:W-:Y:S01]  /*8030*/  @P0 IMAD.MOV.U32 R105, RZ, RZ, R213 ;  /* 0x000000ffff690224 */ /* 0x000fe200078e00d5 */
[----:B0-----:R-:W-:-:S06]  /*8040*/  PRMT R102, RZ, 0x7610, R102 ;  /* 0x00007610ff667816 */ /* 0x001fcc0000000066 */
[----:B------:R0:W4:Y:S01]  /*8050*/  @P0 LDG.E.U8 R102, desc[UR20][R104.64] ;  /* 0x0000001468660981 */ /* 0x000122000c1e1100 */
[----:B------:R-:W-:-:S05]  /*8060*/  LOP3.LUT R152, R137, 0x30, RZ, 0x3c, !PT ;  /* 0x0000003089987812 */ /* 0x000fca00078e3cff */
[----:B------:R-:W-:Y:S04]  /*8070*/  STS.U8 [R152+UR9+0x1380], R24 ;  /* 0x0013801898007988 */ /* 0x000fe80008000009 */
[----:B------:R-:W-:Y:S04]  /*8080*/  STS.U8 [R152+UR9+0x1780], R19 ;  /* 0x0017801398007988 */ /* 0x000fe80008000009 */
[----:B------:R-:W-:Y:S01]  /*8090*/  STS.U8 [R152+UR9+0x1b80], R21 ;  /* 0x001b801598007988 */ /* 0x000fe20008000009 */
[----:B0-----:R-:W-:-:S03]  /*80a0*/  @P0 IMAD.MOV.U32 R104, RZ, RZ, R230 ;  /* 0x000000ffff680224 */ /* 0x001fc600078e00e6 */
[----:B------:R-:W-:Y:S01]  /*80b0*/  STS.U8 [R152+UR9+0x1f80], R238 ;  /* 0x001f80ee98007988 */ /* 0x000fe20008000009 */
[----:B------:R-:W-:-:S03]  /*80c0*/  @P0 IMAD.MOV.U32 R105, RZ, RZ, R229 ;  /* 0x000000ffff690224 */ /* 0x000fc600078e00e5 */
[----:B---3--:R0:W-:Y:S02]  /*80d0*/  STS.U8 [R137+UR9+0x2000], R101 ;  /* 0x0020006589007988 */ /* 0x0081e40008000009 */
[----:B0-----:R-:W-:-:S06]  /*80e0*/  PRMT R101, RZ, 0x7610, R101 ;  /* 0x00007610ff657816 */ /* 0x001fcc0000000065 */
[----:B------:R0:W3:Y:S04]  /*80f0*/  @P0 LDG.E.U8 R101, desc[UR20][R104.64] ;  /* 0x0000001468650981 */ /* 0x0000e8000c1e1100 */
[----:B----4-:R1:W-:Y:S01]  /*8100*/  STS.U8 [R137+UR9+0x2400], R102 ;  /* 0x0024006689007988 */ /* 0x0103e20008000009 */
[----:B0-----:R-:W-:Y:S02]  /*8110*/  @P0 IMAD.MOV.U32 R104, RZ, RZ, R247 ;  /* 0x000000ffff680224 */ /* 0x001fe400078e00f7 */
[----:B------:R-:W-:Y:S01]  /*8120*/  @P0 IMAD.MOV.U32 R105, RZ, RZ, R246 ;  /* 0x000000ffff690224 */ /* 0x000fe200078e00f6 */
[----:B-1----:R-:W-:-:S06]  /*8130*/  PRMT R102, RZ, 0x7610, R102 ;  /* 0x00007610ff667816 */ /* 0x002fcc0000000066 */
[----:B------:R0:W4:Y:S01]  /*8140*/  @P0 LDG.E.U8 R102, desc[UR20][R104.64] ;  /* 0x0000001468660981 */ /* 0x000122000c1e1100 */
[----:B------:R-:W-:Y:S01]  /*8150*/  PRMT R103, RZ, 0x7610, R103 ;  /* 0x00007610ff677816 */ /* 0x000fe20000000067 */
[----:B0-----:R-:W-:Y:S02]  /*8160*/  @P0 IMAD.MOV.U32 R104, RZ, RZ, R20 ;  /* 0x000000ffff680224 */ /* 0x001fe400078e0014 */
[----:B------:R-:W-:Y:S01]  /*8170*/  @P0 IMAD.MOV.U32 R105, RZ, RZ, R18 ;  /* 0x000000ffff690224 */ /* 0x000fe200078e0012 */
[----:B---3--:R0:W-:Y:S02]  /*8180*/  STS.U8 [R137+UR9+0x2800], R101 ;  /* 0x0028006589007988 */ /* 0x0081e40008000009 */
[----:B0-----:R-:W-:-:S06]  /*8190*/  PRMT R101, RZ, 0x7610, R101 ;  /* 0x00007610ff657816 */ /* 0x001fcc0000000065 */
[----:B------:R0:W3:Y:S04]  /*81a0*/  @P0 LDG.E.U8 R101, desc[UR20][R104.64] ;  /* 0x0000001468650981 */ /* 0x0000e8000c1e1100 */
[----:B----4-:R1:W-:Y:S01]  /*81b0*/  STS.U8 [R137+UR9+0x2c00], R102 ;  /* 0x002c006689007988 */ /* 0x0103e20008000009 */
[----:B0-----:R-:W-:Y:S02]  /*81c0*/  @P0 IMAD.MOV.U32 R104, RZ, RZ, R17 ;  /* 0x000000ffff680224 */ /* 0x001fe400078e0011 */
[----:B------:R-:W-:Y:S01]  /*81d0*/  @P0 IMAD.MOV.U32 R105, RZ, RZ, R15 ;  /* 0x000000ffff690224 */ /* 0x000fe200078e000f */
[----:B-1----:R-:W-:-:S04]  /*81e0*/  PRMT R102, RZ, 0x7610, R102 ;  /* 0x00007610ff667816 */ /* 0x002fc80000000066 */
[----:B------:R0:W4:Y:S02]  /*81f0*/  @P0 LDG.E.U8 R103, desc[UR20][R104.64] ;  /* 0x0000001468670981 */ /* 0x000124000c1e1100 */
[----:B0-----:R-:W-:Y:S02]  /*8200*/  @P0 IMAD.MOV.U32 R104, RZ, RZ, R14 ;  /* 0x000000ffff680224 */ /* 0x001fe400078e000e */
[----:B------:R-:W-:-:S05]  /*8210*/  @P0 IMAD.MOV.U32 R105, RZ, RZ, R141 ;  /* 0x000000ffff690224 */ /* 0x000fca00078e008d */
[----:B------:R0:W2:Y:S02]  /*8220*/  @P0 LDG.E.U8 R102, desc[UR20][R104.64] ;  /* 0x0000001468660981 */ /* 0x0000a4000c1e1100 */
[----:B0-----:R-:W-:Y:S02]  /*8230*/  @P0 IMAD.MOV.U32 R104, RZ, RZ, R164 ;  /* 0x000000ffff680224 */ /* 0x001fe400078e00a4 */
[----:B------:R-:W-:Y:S01]  /*8240*/  @P0 IMAD.MOV.U32 R105, RZ, RZ, R140 ;  /* 0x000000ffff690224 */ /* 0x000fe200078e008c */
[----:B------:R-:W-:Y:S04]  /*8250*/  STL [R1], R8 ;  /* 0x0000000801007387 */ /* 0x000fe80000100800 */
[----:B---3--:R0:W-:Y:S02]  /*8260*/  STS.U8 [R137+UR9+0x3000], R101 ;  /* 0x0030006589007988 */ /* 0x0081e40008000009 */
[----:B0-----:R-:W-:-:S06]  /*8270*/  PRMT R101, RZ, 0x7610, R101 ;  /* 0x00007610ff657816 */ /* 0x001fcc0000000065 */
[----:B------:R0:W3:Y:S04]  /*8280*/  @P0 LDG.E.U8 R101, desc[UR20][R104.64] ;  /* 0x0000001468650981 */ /* 0x0000e8000c1e1100 */
[----:B----4-:R-:W-:Y:S01]  /*8290*/  STS.U8 [R137+UR9+0x3400], R103 ;  /* 0x0034006789007988 */ /* 0x010fe20008000009 */
[----:B0-----:R-:W-:Y:S02]  /*82a0*/  @P0 IMAD.MOV.U32 R104, RZ, RZ, R200 ;  /* 0x000000ffff680224 */ /* 0x001fe400078e00c8 */
[----:B------:R-:W-:Y:S01]  /*82b0*/  @P0 IMAD.MOV.U32 R105, RZ, RZ, R199 ;  /* 0x000000ffff690224 */ /* 0x000fe200078e00c7 */
[----:B--2---:R0:W-:Y:S02]  /*82c0*/  STS.U8 [R137+UR9+0x3800], R102 ;  /* 0x0038006689007988 */ /* 0x0041e40008000009 */
[----:B0-----:R-:W-:-:S06]  /*82d0*/  PRMT R102, RZ, 0x7610, R102 ;  /* 0x00007610ff667816 */ /* 0x001fcc0000000066 */
[----:B------:R0:W2:Y:S04]  /*82e0*/  @P0 LDG.E.U8 R102, desc[UR20][R104.64] ;  /* 0x0000001468660981 */ /* 0x0000a8000c1e1100 */
[----:B------:R-:W-:Y:S04]  /*82f0*/  STL [R1+0x8], R4 ;  /* 0x0000080401007387 */ /* 0x000fe80000100800 */
        /* <DEDUP_REMOVED lines=53> */
[----:B------:R-:W-:Y:S01]  /*8650*/  STL [R1+0xd4], R128 ;  /* 0x0000d48001007387 */ /* 0x000fe20000100800 */
[----:B0-----:R-:W-:-:S03]  /*8660*/  @P0 IMAD.MOV.U32 R104, RZ, RZ, R216 ;  /* 0x000000ffff680224 */ /* 0x001fc600078e00d8 */
[----:B------:R-:W-:Y:S01]  /*8670*/  STL [R1+0xdc], R117 ;  /* 0x0000dc7501007387 */ /* 0x000fe20000100800 */
[----:B------:R-:W-:-:S03]  /*8680*/  @P0 IMAD.MOV.U32 R105, RZ, RZ, R215 ;  /* 0x000000ffff690224 */ /* 0x000fc600078e00d7 */
[----:B------:R0:W-:Y:S02]  /*8690*/  STL [R1+0xe8], R164 ;  /* 0x0000e8a401007387 */ /* 0x0001e40000100800 */
[----:B0-----:R-:W-:Y:S02]  /*86a0*/  LOP3.LUT R164, R137, 0x10, RZ, 0x3c, !PT ;  /* 0x0000001089a47812 */ /* 0x001fe400078e3cff */
[----:B---3--:R0:W-:Y:S02]  /*86b0*/  STS.U8 [R137+UR9+0x3c00], R101 ;  /* 0x003c006589007988 */ /* 0x0081e40008000009 */
[----:B0-----:R-:W-:-:S06]  /*86c0*/  PRMT R101, RZ, 0x7610, R101 ;  /* 0x00007610ff657816 */ /* 0x001fcc0000000065 */
[----:B------:R0:W3:Y:S02]  /*86d0*/  @P0 LDG.E.U8 R101, desc[UR20][R104.64] ;  /* 0x0000001468650981 */ /* 0x0000e4000c1e1100 */
[----:B0-----:R-:W-:Y:S02]  /*86e0*/  @P0 IMAD.MOV.U32 R104, RZ, RZ, R232 ;  /* 0x000000ffff680224 */ /* 0x001fe400078e00e8 */
[----:B------:R-:W-:Y:S01]  /*86f0*/  @P0 IMAD.MOV.U32 R105, RZ, RZ, R231 ;  /* 0x000000ffff690224 */ /* 0x000fe200078e00e7 */
[----:B--2---:R0:W-:Y:S02]  /*8700*/  STS.U8 [R164+UR9+0x2080], R102 ;  /* 0x00208066a4007988 */ /* 0x0041e40008000009 */
[----:B0-----:R-:W-:-:S06]  /*8710*/  PRMT R102, RZ, 0x7610, R102 ;  /* 0x00007610ff667816 */ /* 0x001fcc0000000066 */
[----:B------:R0:W2:Y:S02]  /*8720*/  @P0 LDG.E.U8 R102, desc[UR20][R104.64] ;  /* 0x0000001468660981 */ /* 0x0000a4000c1e1100 */
[----:B0-----:R-:W-:Y:S02]  /*8730*/  @P0 IMAD.MOV.U32 R104, RZ, RZ, R249 ;  /* 0x000000ffff680224 */ /* 0x001fe400078e00f9 */
[----:B------:R-:W-:Y:S01]  /*8740*/  @P0 IMAD.MOV.U32 R105, RZ, RZ, R248 ;  /* 0x000000ffff690224 */ /* 0x000fe200078e00f8 */
        /* <DEDUP_REMOVED lines=31> */
[----:B0-----:R-:W-:Y:S02]  /*8940*/  LOP3.LUT R164, R137, 0x20, RZ, 0x3c, !PT ;  /* 0x0000002089a47812 */ /* 0x001fe400078e3cff */
[----:B------:R-:W-:-:S06]  /*8950*/  PRMT R101, RZ, 0x7610, R101 ;  /* 0x00007610ff657816 */ /* 0x000fcc0000000065 */
        /* <DEDUP_REMOVED lines=75> */
[----:B------:R0:W2:Y:S01]  /*8e10*/  @P0 LDG.E.U8 R102, desc[UR20][R104.64] ;  /* 0x0000001468660981 */ /* 0x0000a2000c1e1100 */
[----:B------:R-:W-:Y:S01]  /*8e20*/  @P0 IMAD.MOV.U32 R103, RZ, RZ, R221 ;  /* 0x000000ffff670224 */ /* 0x000fe200078e00dd */
[----:B0-----:R-:W-:Y:S02]  /*8e30*/  LOP3.LUT R104, R137, 0x40, RZ, 0x3c, !PT ;  /* 0x0000004089687812 */ /* 0x001fe400078e3cff */
[----:B---3--:R0:W-:Y:S02]  /*8e40*/  STS.U8 [R152+UR9+0x3d80], R101 ;  /* 0x003d806598007988 */ /* 0x0081e40008000009 */
[----:B0-----:R-:W-:Y:S02]  /*8e50*/  PRMT R101, RZ, 0x7610, R101 ;  /* 0x00007610ff657816 */ /* 0x001fe40000000065 */
[----:B--2---:R0:W-:Y:S02]  /*8e60*/  STS.U8 [R104+UR9+0x2200], R102 ;  /* 0x0022006668007988 */ /* 0x0041e40008000009 */
[----:B0-----:R-:W-:-:S05]  /*8e70*/  @P0 IMAD.MOV.U32 R102, RZ, RZ, R222 ;  /* 0x000000ffff660224 */ /* 0x001fca00078e00de */
[----:B------:R0:W2:Y:S02]  /*8e80*/  @P0 LDG.E.U8 R101, desc[UR20][R102.64] ;  /* 0x0000001466650981 */ /* 0x0000a4000c1e1100 */
[----:B0-----:R-:W-:Y:S02]  /*8e90*/  @P0 IMAD.MOV.U32 R102, RZ, RZ, R239 ;  /* 0x000000ffff660224 */ /* 0x001fe400078e00ef */
[----:B------:R-:W-:Y:S01]  /*8ea0*/  @P0 IMAD.MOV.U32 R103, RZ, RZ, R237 ;  /* 0x000000ffff670224 */ /* 0x000fe200078e00ed */
[----:B--2---:R0:W-:Y:S02]  /*8eb0*/  STS.U8 [R104+UR9+0x2600], R101 ;  /* 0x0026006568007988 */ /* 0x0041e40008000009 */
[----:B0-----:R-:W-:-:S06]  /*8ec0*/  PRMT R101, RZ, 0x7610, R101 ;  /* 0x00007610ff657816 */ /* 0x001fcc0000000065 */
        /* <DEDUP_REMOVED lines=25> */
[----:B------:R0:W2:Y:S01]  /*9060*/  @P0 LDG.E.U8 R101, desc[UR20][R102.64] ;  /* 0x0000001466650981 */ /* 0x0000a2000c1e1100 */
[----:B------:R-:W-:Y:S01]  /*9070*/  @P0 IMAD.MOV.U32 R105, RZ, RZ, R207 ;  /* 0x000000ffff690224 */ /* 0x000fe200078e00cf */
[----:B0-----:R-:W-:Y:S02]  /*9080*/  PRMT R102, RZ, 0x7610, R102 ;  /* 0x00007610ff667816 */ /* 0x001fe40000000066 */
[----:B--2---:R0:W-:Y:S02]  /*9090*/  STS.U8 [R104+UR9+0x3e00], R101 ;  /* 0x003e006568007988 */ /* 0x0041e40008000009 */
[----:B0-----:R-:W-:-:S05]  /*90a0*/  @P0 IMAD.MOV.U32 R104, RZ, RZ, R208 ;  /* 0x000000ffff680224 */ /* 0x001fca00078e00d0 */
[----:B------:R-:W2:Y:S01]  /*90b0*/  @P0 LDG.E.U8 R102, desc[UR20][R104.64] ;  /* 0x0000001468660981 */ /* 0x000ea2000c1e1100 */
[----:B------:R-:W-:Y:S01]  /*90c0*/  LOP3.LUT R107, R137, 0x50, RZ, 0x3c, !PT ;  /* 0x00000050896b7812 */ /* 0x000fe200078e3cff */
[----:B------:R-:W-:Y:S01]  /*90d0*/  @P0 IMAD.MOV.U32 R103, RZ, RZ, R223 ;  /* 0x000000ffff670224 */ /* 0x000fe200078e00df */
[----:B------:R-:W-:-:S03]  /*90e0*/  PRMT R101, RZ, 0x7610, R101 ;  /* 0x00007610ff657816 */ /* 0x000fc60000000065 */
        /* <DEDUP_REMOVED lines=28> */
[----:B------:R-:W-:Y:S02]  /*92b0*/  @P0 IMAD.MOV.U32 R104, RZ, RZ, R210 ;  /* 0x000000ffff680224 */ /* 0x000fe400078e00d2 */
[----:B------:R-:W-:Y:S02]  /*92c0*/  @P0 IMAD.MOV.U32 R105, RZ, RZ, R209 ;  /* 0x000000ffff690224 */ /* 0x000fe400078e00d1 */
[----:B0-----:R-:W-:Y:S02]  /*92d0*/  @P0 IMAD.MOV.U32 R102, RZ, RZ, R187 ;  /* 0x000000ffff660224 */ /* 0x001fe400078e00bb */
[----:B------:R-:W-:Y:S01]  /*92e0*/  @P0 IMAD.MOV.U32 R103, RZ, RZ, R186 ;  /* 0x000000ffff670224 */ /* 0x000fe200078e00ba */
[----:B--2---:R0:W-:Y:S02]  /*92f0*/  STS.U8 [R107+UR9+0x3a80], R101 ;  /* 0x003a80656b007988 */ /* 0x0041e40008000009 */
[----:B0-----:R-:W-:-:S06]  /*9300*/  PRMT R101, RZ, 0x7610, R101 ;  /* 0x00007610ff657816 */ /* 0x001fcc0000000065 */
[----:B------:R0:W2:Y:S02]  /*9310*/  @P0 LDG.E.U8 R101, desc[UR20][R102.64] ;  /* 0x0000001466650981 */ /* 0x0000a4000c1e1100 */
[----:B0-----:R-:W-:-:S06]  /*9320*/  PRMT R102, RZ, 0x7610, R102 ;  /* 0x00007610ff667816 */ /* 0x001fcc0000000066 */
[----:B------:R-:W3:Y:S01]  /*9330*/  @P0 LDG.E.U8 R102, desc[UR20][R104.64] ;  /* 0x0000001468660981 */ /* 0x000ee2000c1e1100 */
[----:B------:R-:W-:-:S03]  /*9340*/  @P0 IMAD.MOV.U32 R103, RZ, RZ, R225 ;  /* 0x000000ffff670224 */ /* 0x000fc600078e00e1 */
[----:B--2---:R0:W-:Y:S02]  /*9350*/  STS.U8 [R107+UR9+0x3e80], R101 ;  /* 0x003e80656b007988 */ /* 0x0041e40008000009 */
[----:B0-----:R-:W-:Y:S02]  /*9360*/  LOP3.LUT R107, R137, 0x60, RZ, 0x3c, !PT ;  /* 0x00000060896b7812 */ /* 0x001fe400078e3cff */
[----:B------:R-:W-:-:S03]  /*9370*/  PRMT R101, RZ, 0x7610, R101 ;  /* 0x00007610ff657816 */ /* 0x000fc60000000065 */
[----:B---3--:R0:W-:Y:S02]  /*9380*/  STS.U8 [R107+UR9+0x2300], R102 ;  /* 0x002300666b007988 */ /* 0x0081e40008000009 */
        /* <DEDUP_REMOVED lines=40> */
[----:B------:R-:W-:Y:S04]  /*9610*/  STS.U8 [R107+UR9+0x3f80], R106 ;  /* 0x003f806a6b007988 */ /* 0x000fe80008000009 */
        /* <DEDUP_REMOVED lines=37> */
[----:B------:R0:W5:Y:S04]  /*9870*/  LDL.LU R24, [R1+0x18c] ;  /* 0x00018c0001187983 */ /* 0x0001680000300800 */
[----:B------:R-:W-:Y:S04]  /*9880*/  STL [R1+0x10c], R186 ;  /* 0x00010cba01007387 */ /* 0x000fe80000100800 */
[----:B------:R0:W5:Y:S04]  /*9890*/  LDL.LU R19, [R1+0x188] ;  /* 0x0001880001137983 */ /* 0x0001680000300800 */
[----:B------:R-:W-:Y:S04]  /*98a0*/  STL [R1+0x11c], R143 ;  /* 0x00011c8f01007387 */ /* 0x000fe80000100800 */
[----:B------:R-:W-:Y:S04]  /*98b0*/  STL [R1+0x114], R125 ;  /* 0x0001147d01007387 */ /* 0x000fe80000100800 */
[----:B------:R0:W5:Y:S04]  /*98c0*/  LDL.LU R21, [R1+0x184] ;  /* 0x0001840001157983 */ /* 0x0001680000300800 */
        /* <DEDUP_REMOVED lines=18> */
[----:B--2---:R1:W-:Y:S02]  /*99f0*/  STS.U8 [R107+UR9+0x3780], R101 ;  /* 0x003780656b007988 */ /* 0x0043e40008000009 */
[----:B-1----:R-:W-:-:S06]  /*9a00*/  PRMT R101, RZ, 0x7610, R101 ;  /* 0x00007610ff657816 */ /* 0x002fcc0000000065 */
[----:B------:R-:W2:Y:S01]  /*9a10*/  @P0 LDG.E.U8 R101, desc[UR20][R102.64] ;  /* 0x0000001466650981 */ /* 0x000ea2000c1e1100 */
[----:B------:R-:W-:-:S04]  /*9a20*/  UISETP.NE.U32.AND UP1, UPT, UR11, URZ, UPT ;  /* 0x000000ff0b00728c */ /* 0x000fc8000bf25070 */
[----:B------:R-:W-:Y:S02]  /*9a30*/  UISETP.LT.OR UP3, UPT, UR24, 0x80, UP1 ;  /* 0x000000801800788c */ /* 0x000fe40008f61670 */
[----:B------:R-:W-:Y:S01]  /*9a40*/  UISETP.GE.AND UP2, UPT, UR24, 0x100, UPT ;  /* 0x000001001800788c */ /* 0x000fe2000bf46270 */
[----:B--2---:R0:W-:Y:S01]  /*9a50*/  STS.U8 [R107+UR9+0x3b80], R101 ;  /* 0x003b80656b007988 */ /* 0x0041e20008000009 */
[----:B------:R1:W-:Y:S06]  /*9a60*/  MEMBAR.ALL.CTA ;  /* 0x0000000000007992 */ /* 0x0003ec0000008000 */
[----:B-1----:R-:W1:Y:S02]  /*9a70*/  FENCE.VIEW.ASYNC.S ;  /* 0x00000000000073c6 */ /* 0x002e640000000000 */
[----:B-1----:R-:W-:Y:S06]  /*9a80*/  BAR.SYNC.DEFER_BLOCKING 0x0 ;  /* 0x0000000000007b1d */ /* 0x002fec0000010000 */
[----:B------:R-:W-:Y:S05]  /*9a90*/  BRA.U UP3, `(.L_x_6) ;  /* 0x0000000103847547 */ /* 0x000fea000b800000 */
[----:B------:R-:W-:Y:S02]  /*9aa0*/  UIADD3 UR4, UPT, UPT, UR9, 0x2000, URZ ;  /* 0x0000200009047890 */ /* 0x000fe4000fffe0ff */
[----:B------:R-:W-:Y:S02]  /*9ab0*/  USHF.R.U32.HI UR14, URZ, 0x4, UR9 ;  /* 0x00000004ff0e7899 */ /* 0x000fe40008011609 */
[----:B------:R-:W-:Y:S02]  /*9ac0*/  USHF.R.U32.HI UR4, URZ, 0x4, UR4 ;  /* 0x00000004ff047899 */ /* 0x000fe40008011604 */
[----:B------:R-:W-:Y:S02]  /*9ad0*/  USGXT.U32 UR14, UR14, 0xe ;  /* 0x0000000e0e0e789a */ /* 0x000fe40008000000 */
[----:B------:R-:W-:Y:S02]  /*9ae0*/  USGXT.U32 UR16, UR4, 0xe ;  /* 0x0000000e0410789a */ /* 0x000fe40008000000 */
[----:B------:R-:W-:-:S02]  /*9af0*/  UIADD3 UR34, UP3, UPT, UR14, 0x80, URZ ;  /* 0x000000800e227890 */ /* 0x000fc4000ff7e0ff */
[----:B------:R-:W-:Y:S01]  /*9b00*/  UIADD3 UR32, UP4, UPT, UR16, 0x2, URZ ;  /* 0x0000000210207890 */ /* 0x000fe2000ff9e0ff */
[----:B------:R-:W-:Y:S01]  /*9b10*/  UMOV UR4, URZ ;  /* 0x000000ff00047c82 */ /* 0x000fe20008000000 */
[----:B------:R-:W-:Y:S01]  /*9b20*/  UMOV UR36, 0x0 ;  /* 0x0000000000247882 */ /* 0x000fe20000000000 */
[----:B------:R-:W-:Y:S02]  /*9b30*/  UIADD3.X UR35, UPT, UPT, UR4, -0x7fffbfe0, URZ, UP3, !UPT ;  /* 0x8000402004237890 */ /* 0x000fe40009ffe4ff */
[----:B------:R-:W-:Y:S02]  /*9b40*/  UIADD3.X UR33, UPT, UPT, UR4, 0x40004040, URZ, UP4, !UPT ;  /* 0x4000404004217890 */ /* 0x000fe4000a7fe4ff */
[----:B------:R-:W-:Y:S02]  /*9b50*/  UIADD3.64 UR18, UPT, UPT, UR34, 0x80, URZ ;  /* 0x0000008022127897 */ /* 0x000fe4000fffe0ff */
[----:B------:R-:W-:Y:S02]  /*9b60*/  UIADD3.64 UR26, UPT, UPT, UR32, 0x2, URZ ;  /* 0x00000002201a7897 */ /* 0x000fe4000fffe0ff */
[----:B------:R-:W-:-:S02]  /*9b70*/  UIADD3.64 UR28, UPT, UPT, UR34, 0x100, URZ ;  /* 0x00000100221c7897 */ /* 0x000fc4000fffe0ff */
[----:B------:R-:W-:Y:S01]  /*9b80*/  UIADD3.64 UR30, UPT, UPT, UR32, 0x4, URZ ;  /* 0x00000004201e7897 */ /* 0x000fe2000fffe0ff */
[----:B------:R-:W-:Y:S01]  /*9b90*/  UMOV UR37, 0x4108490 ;  /* 0x0410849000257882 */ /* 0x000fe20000000000 */
[----:B------:R-:W-:Y:S01]  /*9ba0*/  UMOV UR15, 0x80004020 ;  /* 0x80004020000f7882 */ /* 0x000fe20000000000 */
[----:B------:R-:W-:Y:S01]  /*9bb0*/  UMOV UR17, 0x40004040 ;  /* 0x4000404000117882 */ /* 0x000fe20000000000 */
[----:B------:R-:W-:Y:S01]  /*9bc0*/  UMOV UR38, 0x0 ;  /* 0x0000000000267882 */ /* 0x000fe20000000000 */
[----:B------:R-:W-:Y:S01]  /*9bd0*/  UMOV UR39, 0x4108490 ;  /* 0x0410849000277882 */ /* 0x000fe20000000000 */
[----:B------:R-:W-:Y:S01]  /*9be0*/  UMOV UR40, 0x0 ;  /* 0x0000000000287882 */ /* 0x000fe20000000000 */
[----:B------:R-:W-:Y:S01]  /*9bf0*/  UMOV UR41, 0x4108490 ;  /* 0x0410849000297882 */ /* 0x000fe20000000000 */
[----:B------:R-:W-:Y:S01]  /*9c00*/  UMOV UR4, UR6 ;  /* 0x0000000600047c82 */ /* 0x000fe20008000000 */
[----:B------:R-:W-:Y:S01]  /*9c10*/  UMOV UR5, URZ ;  /* 0x000000ff00057c82 */ /* 0x000fe20008000000 */
[----:B------:R1:W-:Y:S01]  /*9c20*/  UTCQMMA gdesc[UR14], gdesc[UR16], tmem[UR8], tmem[UR36], idesc[UR37], !UPT ;  /* 0x00ff24100e0075ea */ /* 0x0003e2000f800308 */
[----:B------:R-:W-:Y:S01]  /*9c30*/  UMOV UR42, 0x0 ;  /* 0x00000000002a7882 */ /* 0x000fe20000000000 */
[----:B------:R-:W-:Y:S01]  /*9c40*/  UMOV UR43, 0x4108490 ;  /* 0x04108490002b7882 */ /* 0x000fe20000000000 */
[----:B------:R1:W-:Y:S01]  /*9c50*/  UTCQMMA gdesc[UR34], gdesc[UR32], tmem[UR8], tmem[UR38], idesc[UR39], UPT ;  /* 0x00ff2620220075ea */ /* 0x0003e2000b800308 */
[----:B------:R-:W-:Y:S01]  /*9c60*/  UMOV UR4, UR4 ;  /* 0x0000000400047c82 */ /* 0x000fe20008000000 */
[----:B------:R1:W-:Y:S01]  /*9c70*/  UTCQMMA gdesc[UR18], gdesc[UR26], tmem[UR8], tmem[UR40], idesc[UR41], UPT ;  /* 0x00ff281a120075ea */ /* 0x0003e2000b800308 */
[----:B------:R1:W-:Y:S01]  /*9c80*/  UTCQMMA gdesc[UR28], gdesc[UR30], tmem[UR8], tmem[UR42], idesc[UR43], UPT ;  /* 0x00ff2a1e1c0075ea */ /* 0x0003e2000b800308 */
[----:B------:R1:W-:Y:S01]  /*9c90*/  UTCBAR [UR4], URZ ;  /* 0x000000ff040073e9 */ /* 0x0003e200080000ff */
[----:B------:R-:W-:Y:S01]  /*9ca0*/  NOP ;  /* 0x0000000000007918 */ /* 0x000fe20000000000 */
.L_x_6:
[----:B-1----:R-:W-:Y:S01]  /*9cb0*/  UMOV UR4, URZ ;  /* 0x000000ff00047c82 */ /* 0x002fe20008000000 */
[----:B------:R-:W-:Y:S05]  /*9cc0*/  BRA.U !UP2, `(.L_x_7) ;  /* 0x0000005d0a847547 */ /* 0x000fea000b800000 */
[----:B------:R-:W-:Y:S01]  /*9cd0*/  USHF.L.U32 UR11, UR12, 0x7, URZ ;  /* 0x000000070c0b7899 */ /* 0x000fe200080006ff */
[----:B0-----:R-:W-:Y:S01]  /*9ce0*/  IMAD.MOV.U32 R101, RZ, RZ, RZ ;  /* 0x000000ffff657224 */ /* 0x001fe200078e00ff */
[----:B------:R-:W-:Y:S02]  /*9cf0*/  USHF.L.U32 UR18, UR13, 0x7, URZ ;  /* 0x000000070d127899 */ /* 0x000fe400080006ff */
[----:B------:R-:W-:Y:S02]  /*9d00*/  USHF.R.S32.HI UR7, URZ, 0x1f, UR24 ;  /* 0x0000001fff077899 */ /* 0x000fe40008011418 */
[----:B------:R-:W-:Y:S02]  /*9d10*/  UIADD3 UR12, UPT, UPT, UR9, 0x4000, URZ ;  /* 0x00004000090c7890 */ /* 0x000fe4000fffe0ff */
[----:B------:R-:W-:Y:S02]  /*9d20*/  UIADD3 UR13, UPT, UPT, UR9, 0x6000, URZ ;  /* 0x00006000090d7890 */ /* 0x000fe4000fffe0ff */
[----:B------:R-:W-:-:S02]  /*9d30*/  ULEA.HI UR7, UR7, UR24, URZ, 0x7 ;  /* 0x0000001807077291 */ /* 0x000fc4000f8f38ff */
[----:B------:R-:W-:Y:S02]  /*9d40*/  USHF.R.U32.HI UR12, URZ, 0x4, UR12 ;  /* 0x00000004ff0c7899 */ /* 0x000fe4000801160c */
[----:B------:R-:W-:Y:S02]  /*9d50*/  USHF.R.U32.HI UR13, URZ, 0x4, UR13 ;  /* 0x00000004ff0d7899 */ /* 0x000fe4000801160d */
[----:B------:R-:W-:Y:S02]  /*9d60*/  USHF.R.S32.HI UR7, URZ, 0x7, UR7 ;  /* 0x00000007ff077899 */ /* 0x000fe40008011407 */
[----:B------:R-:W-:Y:S02]  /*9d70*/  USGXT.U32 UR12, UR12, 0xe ;  /* 0x0000000e0c0c789a */ /* 0x000fe40008000000 */
[----:B------:R-:W-:Y:S02]  /*9d80*/  USGXT.U32 UR14, UR13, 0xe ;  /* 0x0000000e0d0e789a */ /* 0x000fe40008000000 */
[----:B------:R-:W-:-:S02]  /*9d90*/  UIADD3 UR26, UP2, UPT, UR12, 0x80, URZ ;  /* 0x000000800c1a7890 */ /* 0x000fc4000ff5e0ff */
[----:B------:R-:W-:Y:S02]  /*9da0*/  UISETP.LT.AND UP4, UPT, UR7, 0x2, UPT ;  /* 0x000000020700788c */ /* 0x000fe4000bf81270 */
[----:B------:R-:W-:Y:S01]  /*9db0*/  UIADD3 UR28, UP3, UPT, UR14, 0x2, URZ ;  /* 0x000000020e1c7890 */ /* 0x000fe2000ff7e0ff */
[----:B------:R-:W-:Y:S01]  /*9dc0*/  UMOV UR4, URZ ;  /* 0x000000ff00047c82 */ /* 0x000fe20008000000 */
[----:B------:R-:W-:Y:S01]  /*9dd0*/  UMOV UR5, URZ ;  /* 0x000000ff00057c82 */ /* 0x000fe20008000000 */
[----:B------:R-:W-:Y:S02]  /*9de0*/  UIADD3.X UR27, UPT, UPT, UR4, -0x7fffbfe0, URZ, UP2, !UPT ;  /* 0x80004020041b7890 */ /* 0x000fe400097fe4ff */
[----:B------:R-:W-:Y:S02]  /*9df0*/  USEL UR7, UR7, 0x2, !UP4 ;  /* 0x0000000207077887 */ /* 0x000fe4000e000000 */
[----:B------:R-:W-:Y:S02]  /*9e00*/  UIADD3.X UR29, UPT, UPT, UR5, 0x40004040, URZ, UP3, !UPT ;  /* 0x40004040051d7890 */ /* 0x000fe40009ffe4ff */
[----:B------:R-:W-:-:S02]  /*9e10*/  UIADD3 UR22, UPT, UPT, UR22, -0x80, URZ ;  /* 0xffffff8016167890 */ /* 0x000fc4000fffe0ff */
[----:B------:R-:W-:Y:S02]  /*9e20*/  USHF.R.S32.HI UR25, URZ, 0x1f, UR11 ;  /* 0x0000001fff197899 */ /* 0x000fe4000801140b */
[----:B------:R-:W-:Y:S02]  /*9e30*/  USHF.R.S32.HI UR38, URZ, 0x1f, UR18 ;  /* 0x0000001fff267899 */ /* 0x000fe40008011412 */
[----:B------:R-:W-:Y:S02]  /*9e40*/  UIADD3 UR19, UPT, UPT, UR7, -0x1, URZ ;  /* 0xffffffff07137890 */ /* 0x000fe4000fffe0ff */
[----:B------:R-:W-:Y:S02]  /*9e50*/  UIADD3.64 UR30, UPT, UPT, UR26, 0x80, URZ ;  /* 0x000000801a1e7897 */ /* 0x000fe4000fffe0ff */
[----:B------:R-:W-:Y:S02]  /*9e60*/  UIADD3.64 UR32, UPT, UPT, UR28, 0x2, URZ ;  /* 0x000000021c207897 */ /* 0x000fe4000fffe0ff */
[----:B------:R-:W-:-:S02]  /*9e70*/  UIADD3.64 UR34, UPT, UPT, UR26, 0x100, URZ ;  /* 0x000001001a227897 */ /* 0x000fc4000fffe0ff */
[----:B------:R-:W-:Y:S01]  /*9e80*/  UIADD3.64 UR36, UPT, UPT, UR28, 0x4, URZ ;  /* 0x000000041c247897 */ /* 0x000fe2000fffe0ff */
[----:B------:R-:W-:-:S11]  /*9e90*/  UMOV UR23, 0x1 ;  /* 0x0000000100177882 */ /* 0x000fd60000000000 */
.L_x_10:
[----:B------:R-:W2:Y:S04]  /*9ea0*/  LDL.LU R114, [R1+0x120] ;  /* 0x0001200001727983 */ /* 0x000ea80000300800 */
[----:B------:R-:W3:Y:S04]  /*9eb0*/  LDL.LU R113, [R1+0x118] ;  /* 0x0001180001717983 */ /* 0x000ee80000300800 */
[----:B------:R-:W4:Y:S04]  /*9ec0*/  LDL.LU R112, [R1+0x110] ;  /* 0x0001100001707983 */ /* 0x000f280000300800 */
[----:B------:R-:W4:Y:S04]  /*9ed0*/  LDL.LU R111, [R1+0x108] ;  /* 0x00010800016f7983 */ /* 0x000f280000300800 */
[----:B------:R-:W4:Y:S04]  /*9ee0*/  LDL.LU R110, [R1+0x100] ;  /* 0x00010000016e7983 */ /* 0x000f280000300800 */
[----:B------:R-:W4:Y:S04]  /*9ef0*/  LDL.LU R109, [R1+0x11c] ;  /* 0x00011c00016d7983 */ /* 0x000f280000300800 */
[----:B------:R-:W4:Y:S04]  /*9f00*/  LDL.LU R108, [R1+0xf8] ;  /* 0x0000f800016c7983 */ /* 0x000f280000300800 */
[----:B------:R-:W4:Y:S01]  /*9f10*/  LDL.LU R104, [R1+0x114] ;  /* 0x0001140001687983 */ /* 0x000f220000300800 */
[----:B------:R-:W0:Y:S03]  /*9f20*/  S2R R103, SR_TID.X ;  /* 0x0000000000677919 */ /* 0x000e260000002100 */
[----:B------:R-:W4:Y:S04]  /*9f30*/  LDL.LU R107, [R1+0xf0] ;  /* 0x0000f000016b7983 */ /* 0x000f280000300800 */
[----:B------:R-:W4:Y:S04]  /*9f40*/  LDL.LU R106, [R1+0x10c] ;  /* 0x00010c00016a7983 */ /* 0x000f280000300800 */
[----:B------:R-:W4:Y:S01]  /*9f50*/  LDL.LU R105, [R1+0xe8] ;  /* 0x0000e80001697983 */ /* 0x000f220000300800 */
[----:B------:R-:W-:Y:S01]  /*9f60*/  IMAD.U32 R101, R101, -0x80000000, RZ ;  /* 0x8000000065657824 */ /* 0x000fe200078e00ff */
[----:B0-----:R-:W-:-:S04]  /*9f70*/  SHF.R.U32.HI R102, RZ, 0x6, R103 ;  /* 0x00000006ff667819 */ /* 0x001fc80000011667 */
[----:B------:R-:W-:-:S04]  /*9f80*/  SGXT.U32 R102, R102, 0x1 ;  /* 0x000000016666781a */ /* 0x000fc80000000000 */
[----:B------:R-:W-:Y:S02]  /*9f90*/  ISETP.GE.AND P0, PT, R102, UR22, PT ;  /* 0x0000001666007c0c */ /* 0x000fe4000bf06270 */
[----:B--2---:R-:W-:Y:S02]  /*9fa0*/  IADD3 R114, P6, PT, R114, UR18, RZ ;  /* 0x0000001272727c10 */ /* 0x004fe4000ffde0ff */
[----:B---3--:R-:W-:-:S03]  /*9fb0*/  IADD3 R113, P2, PT, R113, UR18, RZ ;  /* 0x0000001271717c10 */ /* 0x008fc6000ff5e0ff */
[----:B------:R-:W-:Y:S01]  /*9fc0*/  STL [R1+0x120], R114 ;  /* 0x0001207201007387 */ /* 0x000fe20000100800 */
[----:B----4-:R-:W-:-:S03]  /*9fd0*/  IADD3 R112, P3, PT, R112, UR18, RZ ;  /* 0x0000001270707c10 */ /* 0x010fc6000ff7e0ff */
[----:B------:R-:W-:Y:S01]  /*9fe0*/  STL [R1+0x118], R113 ;  /* 0x0001187101007387 */ /* 0x000fe20000100800 */
[----:B------:R-:W-:-:S03]  /*9ff0*/  IADD3 R111, P4, PT, R111, UR18, RZ ;  /* 0x000000126f6f7c10 */ /* 0x000fc6000ff9e0ff */
[----:B------:R-:W-:Y:S01]  /*a000*/  STL [R1+0x110], R112 ;  /* 0x0001107001007387 */ /* 0x000fe20000100800 */
[----:B------:R-:W-:-:S03]  /*a010*/  IADD3 R110, P5, PT, R110, UR18, RZ ;  /* 0x000000126e6e7c10 */ /* 0x000fc6000ffbe0ff */
[----:B------:R-:W-:Y:S01]  /*a020*/  STL [R1+0x108], R111 ;  /* 0x0001086f01007387 */ /* 0x000fe20000100800 */
[----:B------:R-:W-:-:S03]  /*a030*/  IADD3.X R109, PT, PT, R109, UR38, RZ, P6, !PT ;  /* 0x000000266d6d7c10 */ /* 0x000fc6000b7fe4ff */
[----:B------:R-:W-:Y:S01]  /*a040*/  STL [R1+0x100], R110 ;  /* 0x0001006e01007387 */ /* 0x000fe20000100800 */
[----:B------:R-:W-:Y:S02]  /*a050*/  IADD3 R108, P6, PT, R108, UR18, RZ ;  /* 0x000000126c6c7c10 */ /* 0x000fe4000ffde0ff */
[----:B------:R-:W-:-:S05]  /*a060*/  IADD3.X R104, PT, PT, R104, UR38, RZ, P2, !PT ;  /* 0x0000002668687c10 */ /* 0x000fca00097fe4ff */
[----:B------:R0:W-:Y:S04]  /*a070*/  STL [R1+0x114], R104 ;  /* 0x0001146801007387 */ /* 0x0001e80000100800 */
[----:B------:R-:W-:Y:S04]  /*a080*/  STL [R1+0x11c], R109 ;  /* 0x00011c6d01007387 */ /* 0x000fe80000100800 */
[----:B0-----:R-:W2:Y:S01]  /*a090*/  LDL.LU R104, [R1+0x104] ;  /* 0x0001040001687983 */ /* 0x001ea20000300800 */
[----:B------:R-:W-:Y:S02]  /*a0a0*/  IADD3.X R106, PT, PT, R106, UR38, RZ, P3, !PT ;  /* 0x000000266a6a7c10 */ /* 0x000fe40009ffe4ff */
[----:B------:R-:W-:Y:S01]  /*a0b0*/  IADD3 R107, P2, PT, R107, UR18, RZ ;  /* 0x000000126b6b7c10 */ /* 0x000fe2000ff5e0ff */
[----:B------:R-:W-:Y:S04]  /*a0c0*/  STL [R1+0xf8], R108 ;  /* 0x0000f86c01007387 */ /* 0x000fe80000100800 */
[----:B------:R-:W3:Y:S01]  /*a0d0*/  LDL.LU R102, [R1+0xe0] ;  /* 0x0000e00001667983 */ /* 0x000ee20000300800 */
[----:B------:R-:W-:-:S03]  /*a0e0*/  IADD3 R105, P3, PT, R105, UR18, RZ ;  /* 0x0000001269697c10 */ /* 0x000fc6000ff7e0ff */
[----:B------:R0:W-:Y:S04]  /*a0f0*/  STL [R1+0x10c], R106 ;  /* 0x00010c6a01007387 */ /* 0x0001e80000100800 */
[----:B------:R1:W-:Y:S04]  /*a100*/  STL [R1+0xf0], R107 ;  /* 0x0000f06b01007387 */ /* 0x0003e80000100800 */
[----:B0-----:R-:W4:Y:S04]  /*a110*/  LDL.LU R106, [R1+0xfc] ;  /* 0x0000fc00016a7983 */ /* 0x001f280000300800 */
[----:B------:R-:W4:Y:S04]  /*a120*/  LDL.LU R130, [R1+0xd8] ;  /* 0x0000d80001827983 */ /* 0x000f280000300800 */
[----:B------:R-:W4:Y:S04]  /*a130*/  LDL.LU R129, [R1+0xf4] ;  /* 0x0000f40001817983 */ /* 0x000f280000300800 */
[----:B------:R-:W4:Y:S04]  /*a140*/  LDL.LU R128, [R1+0xd0] ;  /* 0x0000d00001807983 */ /* 0x000f280000300800 */
[----:B------:R0:W-:Y:S04]  /*a150*/  STL [R1+0xe8], R105 ;  /* 0x0000e86901007387 */ /* 0x0001e80000100800 */
[----:B------:R-:W4:Y:S04]  /*a160*/  LDL.LU R127, [R1+0xec] ;  /* 0x0000ec00017f7983 */ /* 0x000f280000300800 */
        /* <DEDUP_REMOVED lines=19> */
[----:B-1----:R-:W4:Y:S04]  /*a2a0*/  LDL.LU R107, [R1+0x9c] ;  /* 0x00009c00016b7983 */ /* 0x002f280000300800 */
[----:B0-----:R-:W4:Y:S01]  /*a2b0*/  LDL.LU R105, [R1+0x78] ;  /* 0x0000780001697983 */ /* 0x001f220000300800 */
[----:B--2---:R-:W-:-:S05]  /*a2c0*/  IADD3.X R104, PT, PT, R104, UR38, RZ, P4, !PT ;  /* 0x0000002668687c10 */ /* 0x004fca000a7fe4ff */
[----:B------:R0:W-:Y:S01]  /*a2d0*/  STL [R1+0x104], R104 ;  /* 0x0001046801007387 */ /* 0x0001e20000100800 */
[----:B---3--:R-:W-:-:S03]  /*a2e0*/  IADD3 R102, P4, PT, R102, UR18, RZ ;  /* 0x0000001266667c10 */ /* 0x008fc6000ff9e0ff */
[----:B0-----:R-:W2:Y:S04]  /*a2f0*/  LDL.LU R104, [R1+0x94] ;  /* 0x0000940001687983 */ /* 0x001ea80000300800 */
[----:B------:R0:W-:Y:S04]  /*a300*/  STL [R1+0xe0], R102 ;  /* 0x0000e06601007387 */ /* 0x0001e80000100800 */
[----:B0-----:R-:W3:Y:S01]  /*a310*/  LDL.LU R102, [R1+0x70] ;  /* 0x0000700001667983 */ /* 0x001ee20000300800 */
[----:B----4-:R-:W-:Y:S02]  /*a320*/  IADD3.X R106, PT, PT, R106, UR38, RZ, P5, !PT ;  /* 0x000000266a6a7c10 */ /* 0x010fe4000affe4ff */
[----:B------:R-:W-:-:S02]  /*a330*/  IADD3 R130, P5, PT, R130, UR18, RZ ;  /* 0x0000001282827c10 */ /* 0x000fc4000ffbe0ff */
[----:B------:R-:W-:Y:S01]  /*a340*/  IADD3.X R129, PT, PT, R129, UR38, RZ, P6, !PT ;  /* 0x0000002681817c10 */ /* 0x000fe2000b7fe4ff */
[----:B------:R0:W-:Y:S01]  /*a350*/  STL [R1+0xfc], R106 ;  /* 0x0000fc6a01007387 */ /* 0x0001e20000100800 */
[----:B------:R-:W-:Y:S02]  /*a360*/  IADD3 R128, P6, PT, R128, UR18, RZ ;  /* 0x0000001280807c10 */ /* 0x000fe4000ffde0ff */
[----:B------:R-:W-:Y:S01]  /*a370*/  IADD3.X R127, PT, PT, R127, UR38, RZ, P2, !PT ;  /* 0x000000267f7f7c10 */ /* 0x000fe200097fe4ff */
[----:B0-----:R-:W4:Y:S01]  /*a380*/  LDL.LU R106, [R1+0x8c] ;  /* 0x00008c00016a7983 */ /* 0x001f220000300800 */
[----:B------:R-:W-:-:S03]  /*a390*/  IADD3 R126, P2, PT, R126, UR18, RZ ;  /* 0x000000127e7e7c10 */ /* 0x000fc6000ff5e0ff */
[----:B------:R-:W-:Y:S01]  /*a3a0*/  STL [R1+0xd8], R130 ;  /* 0x0000d88201007387 */ /* 0x000fe20000100800 */
[----:B------:R-:W-:-:S03]  /*a3b0*/  IADD3.X R125, PT, PT, R125, UR38, RZ, P3, !PT ;  /* 0x000000267d7d7c10 */ /* 0x000fc60009ffe4ff */
[----:B------:R-:W-:Y:S01]  /*a3c0*/  STL [R1+0xf4], R129 ;  /* 0x0000f48101007387 */ /* 0x000fe20000100800 */
        /* <DEDUP_REMOVED lines=37> */
[----:B------:R-:W-:Y:S04]  /*a620*/  STL [R1+0x88], R110 ;  /* 0x0000886e01007387 */ /* 0x000fe80000100800 */
[----:B------:R-:W-:Y:S04]  /*a630*/  STL [R1+0xa4], R109 ;  /* 0x0000a46d01007387 */ /* 0x000fe80000100800 */
[----:B------:R0:W-:Y:S04]  /*a640*/  STL [R1+0x78], R105 ;  /* 0x0000786901007387 */ /* 0x0001e80000100800 */
[----:B------:R-:W-:Y:S04]  /*a650*/  STL [R1+0x80], R108 ;  /* 0x0000806c01007387 */ /* 0x000fe80000100800 */
[----:B0-----:R-:W4:Y:S04]  /*a660*/  LDL.LU R105, [R1+0x68] ;  /* 0x0000680001697983 */ /* 0x001f280000300800 */
[----:B------:R-:W-:Y:S01]  /*a670*/  STL [R1+0x9c], R107 ;  /* 0x00009c6b01007387 */ /* 0x000fe20000100800 */
[----:B--2---:R-:W-:-:S05]  /*a680*/  IADD3.X R104, PT, PT, R104, UR38, RZ, P3, !PT ;  /* 0x0000002668687c10 */ /* 0x004fca0009ffe4ff */
[----:B------:R0:W-:Y:S01]  /*a690*/  STL [R1+0x94], R104 ;  /* 0x0000946801007387 */ /* 0x0001e20000100800 */
[----:B---3--:R-:W-:-:S03]  /*a6a0*/  IADD3 R102, P3, PT, R102, UR18, RZ ;  /* 0x0000001266667c10 */ /* 0x008fc6000ff7e0ff */
[----:B0-----:R-:W2:Y:S04]  /*a6b0*/  LDL.LU R104, [R1+0x84] ;  /* 0x0000840001687983 */ /* 0x001ea80000300800 */
[----:B------:R0:W-:Y:S04]  /*a6c0*/  STL [R1+0x70], R102 ;  /* 0x0000706601007387 */ /* 0x0001e80000100800 */
[----:B0-----:R-:W3:Y:S01]  /*a6d0*/  LDL.LU R102, [R1+0x60] ;  /* 0x0000600001667983 */ /* 0x001ee20000300800 */
[----:B----4-:R-:W-:-:S03]  /*a6e0*/  IADD3.X R106, PT, PT, R106, UR38, RZ, P4, !PT ;  /* 0x000000266a6a7c10 */ /* 0x010fc6000a7fe4ff */
        /* <DEDUP_REMOVED lines=24> */
[----:B------:R-:W4:Y:S01]  /*a870*/  LDL.LU R107, [R1] ;  /* 0x00000000016b7983 */ /* 0x000f220000300800 */
[----:B------:R-:W-:-:S03]  /*a880*/  IADD3 R105, P4, PT, R105, UR18, RZ ;  /* 0x0000001269697c10 */ /* 0x000fc6000ff9e0ff */
[----:B0-----:R-:W4:Y:S04]  /*a890*/  LDL.LU R106, [R1+0x1c] ;  /* 0x00001c00016a7983 */ /* 0x001f280000300800 */
[----:B------:R0:W-:Y:S04]  /*a8a0*/  STL [R1+0x68], R105 ;  /* 0x0000686901007387 */ /* 0x0001e80000100800 */
        /* <DEDUP_REMOVED lines=10> */
[----:B------:R-:W-:Y:S01]  /*a950*/  STL [R1+0x7c], R130 ;  /* 0x00007c8201007387 */ /* 0x000fe20000100800 */
[----:B------:R-:W-:Y:S02]  /*a960*/  IADD3 R127, P2, PT, R127, UR18, RZ ;  /* 0x000000127f7f7c10 */ /* 0x000fe4000ff5e0ff */
[----:B------:R-:W-:Y:S01]  /*a970*/  IADD3.X R126, PT, PT, R126, UR38, RZ, P3, !PT ;  /* 0x000000267e7e7c10 */ /* 0x000fe20009ffe4ff */
        /* <DEDUP_REMOVED lines=43> */
[----:B------:R0:W-:Y:S04]  /*ac30*/  STL [R1], R107 ;  /* 0x0000006b01007387 */ /* 0x0001e80000100800 */
[----:B------:R1:W-:Y:S01]  /*ac40*/  STL [R1+0x1c], R106 ;  /* 0x00001c6a01007387 */ /* 0x0003e20000100800 */
[----:B------:R-:W-:Y:S02]  /*ac50*/  IADD3.X R105, PT, PT, R105, UR38, RZ, P4, !PT ;  /* 0x0000002669697c10 */ /* 0x000fe4000a7fe4ff */
[----:B--2---:R-:W-:-:S03]  /*ac60*/  IADD3.X R104, PT, PT, R104, UR38, RZ, P5, !PT ;  /* 0x0000002668687c10 */ /* 0x004fc6000affe4ff */
[----:B------:R2:W-:Y:S01]  /*ac70*/  STL [R1+0x14], R105 ;  /* 0x0000146901007387 */ /* 0x0005e20000100800 */
[----:B------:R-:W-:Y:S02]  /*ac80*/  IADD3 R247, P5, PT, R247, UR18, RZ ;  /* 0x00000012f7f77c10 */ /* 0x000fe4000ffbe0ff */
[----:B---3--:R-:W-:Y:S01]  /*ac90*/  IADD3.X R102, PT, PT, R102, UR38, RZ, P6, !PT ;  /* 0x0000002666667c10 */ /* 0x008fe2000b7fe4ff */
[----:B0-----:R-:W3:Y:S01]  /*aca0*/  LDL.LU R107, [R1+0x134] ;  /* 0x00013400016b7983 */ /* 0x001ee20000300800 */
[----:B------:R-:W-:Y:S02]  /*acb0*/  IADD3.X R250, PT, PT, R250, UR38, RZ, P3, !PT ;  /* 0x00000026fafa7c10 */ /* 0x000fe40009ffe4ff */
[----:B------:R-:W-:Y:S01]  /*acc0*/  IADD3 R249, P4, PT, R249, UR18, RZ ;  /* 0x00000012f9f97c10 */ /* 0x000fe2000ff9e0ff */
[----:B------:R0:W-:Y:S04]  /*acd0*/  STL [R1+0xc], R104 ;  /* 0x00000c6801007387 */ /* 0x0001e80000100800 */
[----:B-1----:R-:W4:Y:S04]  /*ace0*/  LDL.LU R106, [R1+0x12c] ;  /* 0x00012c00016a7983 */ /* 0x002f280000300800 */
[----:B--2---:R-:W2:Y:S04]  /*acf0*/  LDL.LU R105, [R1+0x124] ;  /* 0x0001240001697983 */ /* 0x004ea80000300800 */
[----:B------:R1:W-:Y:S04]  /*ad00*/  STL [R1+0x4], R102 ;  /* 0x0000046601007387 */ /* 0x0003e80000100800 */
[----:B0-----:R-:W2:Y:S04]  /*ad10*/  LDL.LU R104, [R1+0x130] ;  /* 0x0001300001687983 */ /* 0x001ea80000300800 */
[----:B-1----:R-:W4:Y:S01]  /*ad20*/  LDL.LU R102, [R1+0x128] ;  /* 0x0001280001667983 */ /* 0x002f220000300800 */
[----:B------:R-:W-:-:S02]  /*ad30*/  IADD3.X R246, PT, PT, R246, UR38, RZ, P5, !PT ;  /* 0x00000026f6f67c10 */ /* 0x000fc4000affe4ff */
[----:B------:R-:W-:-:S04]  /*ad40*/  IADD3 R236, P5, PT, R236, UR18, RZ ;  /* 0x00000012ecec7c10 */ /* 0x000fc8000ffbe0ff */
[----:B------:R-:W-:Y:S02]  /*ad50*/  IADD3.X R235, PT, PT, R235, UR38, RZ, P5, !PT ;  /* 0x00000026ebeb7c10 */ /* 0x000fe4000affe4ff */
[----:B------:R-:W-:-:S04]  /*ad60*/  IADD3 R226, P5, PT, R226, UR18, RZ ;  /* 0x00000012e2e27c10 */ /* 0x000fc8000ffbe0ff */
[----:B------:R-:W-:Y:S02]  /*ad70*/  IADD3.X R225, PT, PT, R225, UR38, RZ, P5, !PT ;  /* 0x00000026e1e17c10 */ /* 0x000fe4000affe4ff */
[----:B------:R-:W-:-:S04]  /*ad80*/  IADD3 R216, P5, PT, R216, UR18, RZ ;  /* 0x00000012d8d87c10 */ /* 0x000fc8000ffbe0ff */
[----:B------:R-:W-:Y:S02]  /*ad90*/  IADD3.X R215, PT, PT, R215, UR38, RZ, P5, !PT ;  /* 0x00000026d7d77c10 */ /* 0x000fe4000affe4ff */
[----:B------:R-:W-:-:S04]  /*ada0*/  IADD3 R206, P5, PT, R206, UR18, RZ ;  /* 0x00000012cece7c10 */ /* 0x000fc8000ffbe0ff */
[----:B------:R-:W-:Y:S02]  /*adb0*/  IADD3.X R205, PT, PT, R205, UR38, RZ, P5, !PT ;  /* 0x00000026cdcd7c10 */ /* 0x000fe4000affe4ff */
[----:B------:R-:W-:Y:S02]  /*adc0*/  IADD3 R245, P6, PT, R245, UR18, RZ ;  /* 0x00000012f5f57c10 */ /* 0x000fe4000ffde0ff */
[----:B------:R-:W-:Y:S02]  /*add0*/  IADD3 R241, P3, PT, R241, UR18, RZ ;  /* 0x00000012f1f17c10 */ /* 0x000fe4000ff7e0ff */
[----:B------:R-:W-:Y:S02]  /*ade0*/  IADD3.X R252, PT, PT, R252, UR38, RZ, P2, !PT ;  /* 0x00000026fcfc7c10 */ /* 0x000fe400097fe4ff */
[----:B------:R-:W-:Y:S02]  /*adf0*/  IADD3 R243, P2, PT, R243, UR18, RZ ;  /* 0x00000012f3f37c10 */ /* 0x000fe4000ff5e0ff */
[----:B------:R-:W-:-:S02]  /*ae00*/  IADD3.X R248, PT, PT, R248, UR38, RZ, P4, !PT ;  /* 0x00000026f8f87c10 */ /* 0x000fc4000a7fe4ff */
[----:B------:R-:W-:Y:S02]  /*ae10*/  IADD3.X R244, PT, PT, R244, UR38, RZ, P6, !PT ;  /* 0x00000026f4f47c10 */ /* 0x000fe4000b7fe4ff */
[----:B------:R-:W-:Y:S02]  /*ae20*/  IADD3.X R240, PT, PT, R240, UR38, RZ, P3, !PT ;  /* 0x00000026f0f07c10 */ /* 0x000fe40009ffe4ff */
[----:B------:R-:W-:Y:S02]  /*ae30*/  IADD3 R239, P4, PT, R239, UR18, RZ ;  /* 0x00000012efef7c10 */ /* 0x000fe4000ff9e0ff */
[----:B------:R-:W-:Y:S02]  /*ae40*/  IADD3 R234, P6, PT, R234, UR18, RZ ;  /* 0x00000012eaea7c10 */ /* 0x000fe4000ffde0ff */
[----:B------:R-:W-:Y:S02]  /*ae50*/  IADD3 R230, P3, PT, R230, UR18, RZ ;  /* 0x00000012e6e67c10 */ /* 0x000fe4000ff7e0ff */
[----:B------:R-:W-:-:S02]  /*ae60*/  IADD3.X R242, PT, PT, R242, UR38, RZ, P2, !PT ;  /* 0x00000026f2f27c10 */ /* 0x000fc400097fe4ff */
[----:B------:R-:W-:Y:S02]  /*ae70*/  IADD3 R232, P2, PT, R232, UR18, RZ ;  /* 0x00000012e8e87c10 */ /* 0x000fe4000ff5e0ff */
[----:B------:R-:W-:Y:S02]  /*ae80*/  IADD3.X R237, PT, PT, R237, UR38, RZ, P4, !PT ;  /* 0x00000026eded7c10 */ /* 0x000fe4000a7fe4ff */
[----:B------:R-:W-:Y:S02]  /*ae90*/  IADD3.X R233, PT, PT, R233, UR38, RZ, P6, !PT ;  /* 0x00000026e9e97c10 */ /* 0x000fe4000b7fe4ff */
[----:B------:R-:W-:Y:S02]  /*aea0*/  IADD3.X R229, PT, PT, R229, UR38, RZ, P3, !PT ;  /* 0x00000026e5e57c10 */ /* 0x000fe40009ffe4ff */
[----:B------:R-:W-:Y:S02]  /*aeb0*/  IADD3 R228, P4, PT, R228, UR18, RZ ;  /* 0x00000012e4e47c10 */ /* 0x000fe4000ff9e0ff */
[----:B------:R-:W-:-:S02]  /*aec0*/  IADD3 R224, P6, PT, R224, UR18, RZ ;  /* 0x00000012e0e07c10 */ /* 0x000fc4000ffde0ff */
[----:B------:R-:W-:Y:S02]  /*aed0*/  IADD3 R220, P3, PT, R220, UR18, RZ ;  /* 0x00000012dcdc7c10 */ /* 0x000fe4000ff7e0ff */
[----:B------:R-:W-:Y:S02]  /*aee0*/  IADD3.X R231, PT, PT, R231, UR38, RZ, P2, !PT ;  /* 0x00000026e7e77c10 */ /* 0x000fe400097fe4ff */
[----:B------:R-:W-:Y:S02]  /*aef0*/  IADD3 R222, P2, PT, R222, UR18, RZ ;  /* 0x00000012dede7c10 */ /* 0x000fe4000ff5e0ff */
[----:B------:R-:W-:Y:S02]  /*af00*/  IADD3.X R227, PT, PT, R227, UR38, RZ, P4, !PT ;  /* 0x00000026e3e37c10 */ /* 0x000fe4000a7fe4ff */
[----:B------:R-:W-:Y:S02]  /*af10*/  IADD3.X R223, PT, PT, R223, UR38, RZ, P6, !PT ;  /* 0x00000026dfdf7c10 */ /* 0x000fe4000b7fe4ff */
[----:B------:R-:W-:-:S02]  /*af20*/  IADD3.X R219, PT, PT, R219, UR38, RZ, P3, !PT ;  /* 0x00000026dbdb7c10 */ /* 0x000fc40009ffe4ff */
[----:B------:R-:W-:Y:S02]  /*af30*/  IADD3 R218, P4, PT, R218, UR18, RZ ;  /* 0x00000012dada7c10 */ /* 0x000fe4000ff9e0ff */
        /* <DEDUP_REMOVED lines=17> */
[----:B------:R-:W-:Y:S02]  /*b050*/  IADD3.X R201, PT, PT, R201, UR38, RZ, P2, !PT ;  /* 0x00000026c9c97c10 */ /* 0x000fe400097fe4ff */
[----:B------:R-:W-:Y:S02]  /*b060*/  IADD3.X R197, PT, PT, R197, UR38, RZ, P4, !PT ;  /* 0x00000026c5c57c10 */ /* 0x000fe4000a7fe4ff */
[----:B------:R-:W-:Y:S02]  /*b070*/  IADD3.X R194, PT, PT, R194, UR25, RZ, P3, !PT ;  /* 0x00000019c2c27c10 */ /* 0x000fe40009ffe4ff */
[----:B------:R-:W-:Y:S02]  /*b080*/  IADD3 R193, P4, PT, R193, UR11, RZ ;  /* 0x0000000bc1c17c10 */ /* 0x000fe4000ff9e0ff */
[----:B------:R-:W-:Y:S02]  /*b090*/  IADD3 R182, P3, PT, R182, UR11, RZ ;  /* 0x0000000bb6b67c10 */ /* 0x000fe4000ff7e0ff */
[----:B------:R-:W-:-:S02]  /*b0a0*/  IADD3.X R191, PT, PT, R191, UR25, RZ, P4, !PT ;  /* 0x00000019bfbf7c10 */ /* 0x000fc4000a7fe4ff */
[----:B------:R-:W-:Y:S02]  /*b0b0*/  IADD3.X R180, PT, PT, R180, UR25, RZ, P3, !PT ;  /* 0x00000019b4b47c10 */ /* 0x000fe40009ffe4ff */
[----:B------:R-:W-:Y:S02]  /*b0c0*/  IADD3 R179, P4, PT, R179, UR11, RZ ;  /* 0x0000000bb3b37c10 */ /* 0x000fe4000ff9e0ff */
[----:B------:R-:W-:Y:S02]  /*b0d0*/  IADD3 R170, P3, PT, R170, UR11, RZ ;  /* 0x0000000baaaa7c10 */ /* 0x000fe4000ff7e0ff */
[----:B------:R-:W-:Y:S02]  /*b0e0*/  IADD3.X R178, PT, PT, R178, UR25, RZ, P4, !PT ;  /* 0x00000019b2b27c10 */ /* 0x000fe4000a7fe4ff */
[----:B------:R-:W-:Y:S02]  /*b0f0*/  IADD3.X R169, PT, PT, R169, UR25, RZ, P3, !PT ;  /* 0x00000019a9a97c10 */ /* 0x000fe40009ffe4ff */
[----:B------:R-:W-:-:S02]  /*b100*/  IADD3 R168, P4, PT, R168, UR11, RZ ;  /* 0x0000000ba8a87c10 */ /* 0x000fc4000ff9e0ff */
[----:B------:R-:W-:Y:S02]  /*b110*/  IADD3 R50, P3, PT, R50, UR11, RZ ;  /* 0x0000000b32327c10 */ /* 0x000fe4000ff7e0ff */
[----:B------:R-:W-:Y:S02]  /*b120*/  IADD3.X R52, PT, PT, R52, UR25, RZ, P4, !PT ;  /* 0x0000001934347c10 */ /* 0x000fe4000a7fe4ff */
[----:B------:R-:W-:Y:S02]  /*b130*/  IADD3.X R51, PT, PT, R51, UR25, RZ, P3, !PT ;  /* 0x0000001933337c10 */ /* 0x000fe40009ffe4ff */
[----:B-----5:R-:W-:Y:S02]  /*b140*/  IADD3 R23, P4, PT, R23, UR11, RZ ;  /* 0x0000000b17177c10 */ /* 0x020fe4000ff9e0ff */
        /* <DEDUP_REMOVED lines=27> */
[----:B---3--:R-:W-:-:S04]  /*b300*/  IADD3 R107, P5, PT, R107, UR11, RZ ;  /* 0x0000000b6b6b7c10 */ /* 0x008fc8000ffbe0ff */
[----:B--2---:R-:W-:Y:S02]  /*b310*/  IADD3.X R104, PT, PT, R104, UR25, RZ, P5, !PT ;  /* 0x0000001968687c10 */ /* 0x004fe4000affe4ff */
        /* <DEDUP_REMOVED lines=9> */
[----:B----4-:R-:W-:Y:S02]  /*b3b0*/  IADD3 R106, P6, PT, R106, UR11, RZ ;  /* 0x0000000b6a6a7c10 */ /* 0x010fe4000ffde0ff */
[----:B------:R-:W-:Y:S02]  /*b3c0*/  IADD3.X R72, PT, PT, R72, UR25, RZ, P5, !PT ;  /* 0x0000001948487c10 */ /* 0x000fe4000affe4ff */
[----:B------:R-:W-:Y:S02]  /*b3d0*/  IADD3 R44, P5, PT, R44, UR11, RZ ;  /* 0x0000000b2c2c7c10 */ /* 0x000fe4000ffbe0ff */
[----:B------:R-:W-:-:S02]  /*b3e0*/  IADD3 R105, P2, PT, R105, UR11, RZ ;  /* 0x0000000b69697c10 */ /* 0x000fc4000ff5e0ff */
[----:B------:R-:W-:Y:S02]  /*b3f0*/  IADD3.X R102, PT, PT, R102, UR25, RZ, P6, !PT ;  /* 0x0000001966667c10 */ /* 0x000fe4000b7fe4ff */
[----:B------:R-:W-:Y:S02]  /*b400*/  IADD3 R188, P6, PT, R188, UR11, RZ ;  /* 0x0000000bbcbc7c10 */ /* 0x000fe4000ffde0ff */
[----:B------:R-:W-:Y:S02]  /*b410*/  IADD3.X R46, PT, PT, R46, UR25, RZ, P5, !PT ;  /* 0x000000192e2e7c10 */ /* 0x000fe4000affe4ff */
        /* <DEDUP_REMOVED lines=18> */
[----:B------:R-:W-:Y:S02]  /*b540*/  IADD3 R48, P2, PT, R48, UR11, RZ ;  /* 0x0000000b30307c10 */ /* 0x000fe4000ff5e0ff */
[----:B------:R-:W-:Y:S02]  /*b550*/  IADD3.X R75, PT, PT, R75, UR25, RZ, P6, !PT ;  /* 0x000000194b4b7c10 */ /* 0x000fe4000b7fe4ff */
[----:B------:R-:W-:-:S02]  /*b560*/  IADD3 R45, P6, PT, R45, UR11, RZ ;  /* 0x0000000b2d2d7c10 */ /* 0x000fc4000ffde0ff */
[----:B------:R-:W-:Y:S02]  /*b570*/  IADD3.X R49, PT, PT, R49, UR25, RZ, P2, !PT ;  /* 0x0000001931317c10 */ /* 0x000fe400097fe4ff */
[----:B------:R-:W-:Y:S02]  /*b580*/  IADD3 R19, P2, PT, R19, UR11, RZ ;  /* 0x0000000b13137c10 */ /* 0x000fe4000ff5e0ff */
[----:B------:R-:W-:Y:S02]  /*b590*/  IADD3.X R47, PT, PT, R47, UR25, RZ, P6, !PT ;  /* 0x000000192f2f7c10 */ /* 0x000fe4000b7fe4ff */
[----:B------:R-:W-:Y:S01]  /*b5a0*/  IADD3.X R63, PT, PT, R63, UR25, RZ, P5, !PT ;  /* 0x000000193f3f7c10 */ /* 0x000fe2000affe4ff */
[----:B------:R-:W0:Y:S01]  /*b5b0*/  SYNCS.PHASECHK.TRANS64.TRYWAIT P5, [UR6], R101 ;  /* 0x00000065ff0075a7 */ /* 0x000e2200080a1106 */
[----:B------:R-:W-:Y:S02]  /*b5c0*/  IADD3 R18, P6, PT, R18, UR11, RZ ;  /* 0x0000000b12127c10 */ /* 0x000fe4000ffde0ff */
[----:B------:R-:W-:-:S02]  /*b5d0*/  IADD3.X R21, PT, PT, R21, UR25, RZ, P2, !PT ;  /* 0x0000001915157c10 */ /* 0x000fc400097fe4ff */
[----:B------:R-:W-:Y:S02]  /*b5e0*/  IADD3 R95, P2, PT, R95, UR11, RZ ;  /* 0x0000000b5f5f7c10 */ /* 0x000fe4000ff5e0ff */
[----:B------:R-:W-:Y:S02]  /*b5f0*/  IADD3.X R20, PT, PT, R20, UR25, RZ, P6, !PT ;  /* 0x0000001914147c10 */ /* 0x000fe4000b7fe4ff */
[----:B------:R-:W-:Y:S02]  /*b600*/  IADD3 R83, P6, PT, R83, UR11, RZ ;  /* 0x0000000b53537c10 */ /* 0x000fe4000ffde0ff */
[----:B------:R-:W-:Y:S02]  /*b610*/  IADD3.X R96, PT, PT, R96, UR25, RZ, P2, !PT ;  /* 0x0000001960607c10 */ /* 0x000fe400097fe4ff */
        /* <DEDUP_REMOVED lines=10> */
[----:B------:R-:W-:Y:S01]  /*b6c0*/  IADD3 R33, P6, PT, R33, UR11, RZ ;  /* 0x0000000b21217c10 */ /* 0x000fe2000ffde0ff */
[----:B------:R-:W-:Y:S01]  /*b6d0*/  STL [R1+0x134], R107 ;  /* 0x0001346b01007387 */ /* 0x000fe20000100800 */
[----:B------:R-:W-:Y:S02]  /*b6e0*/  IADD3.X R12, PT, PT, R12, UR25, RZ, P2, !PT ;  /* 0x000000190c0c7c10 */ /* 0x000fe400097fe4ff */
[----:B------:R-:W-:Y:S01]  /*b6f0*/  IADD3 R7, P2, PT, R7, UR11, RZ ;  /* 0x0000000b07077c10 */ /* 0x000fe2000ff5e0ff */
[----:B------:R-:W-:Y:S01]  /*b700*/  STL [R1+0x12c], R106 ;  /* 0x00012c6a01007387 */ /* 0x000fe20000100800 */
[----:B------:R-:W-:-:S02]  /*b710*/  IADD3.X R35, PT, PT, R35, UR25, RZ, P6, !PT ;  /* 0x0000001923237c10 */ /* 0x000fc4000b7fe4ff */
[----:B------:R-:W-:Y:S01]  /*b720*/  IADD3 R56, P4, PT, R56, UR11, RZ ;  /* 0x0000000b38387c10 */ /* 0x000fe2000ff9e0ff */
[----:B------:R-:W-:Y:S01]  /*b730*/  STL [R1+0x124], R105 ;  /* 0x0001246901007387 */ /* 0x000fe20000100800 */
[----:B------:R-:W-:Y:S02]  /*b740*/  IADD3 R32, P6, PT, R32, UR11, RZ ;  /* 0x0000000b20207c10 */ /* 0x000fe4000ffde0ff */
[----:B------:R-:W-:Y:S01]  /*b750*/  IADD3 R89, P3, PT, R89, UR11, RZ ;  /* 0x0000000b59597c10 */ /* 0x000fe2000ff7e0ff */
[----:B------:R-:W-:Y:S01]  /*b760*/  STL [R1+0x130], R104 ;  /* 0x0001306801007387 */ /* 0x000fe20000100800 */
[----:B------:R-:W-:-:S03]  /*b770*/  IADD3.X R9, PT, PT, R9, UR25, RZ, P2, !PT ;  /* 0x0000001909097c10 */ /* 0x000fc600097fe4ff */
[----:B------:R1:W-:Y:S01]  /*b780*/  STL [R1+0x128], R102 ;  /* 0x0001286601007387 */ /* 0x0003e20000100800 */
[----:B------:R-:W-:Y:S02]  /*b790*/  IADD3 R6, P2, PT, R6, UR11, RZ ;  /* 0x0000000b06067c10 */ /* 0x000fe4000ff5e0ff */
[----:B------:R-:W-:Y:S02]  /*b7a0*/  IADD3.X R58, PT, PT, R58, UR25, RZ, P4, !PT ;  /* 0x000000193a3a7c10 */ /* 0x000fe4000a7fe4ff */
[----:B------:R-:W-:Y:S02]  /*b7b0*/  IADD3.X R34, PT, PT, R34, UR25, RZ, P6, !PT ;  /* 0x0000001922227c10 */ /* 0x000fe4000b7fe4ff */
[----:B------:R-:W-:Y:S02]  /*b7c0*/  IADD3.X R90, PT, PT, R90, UR25, RZ, P3, !PT ;  /* 0x000000195a5a7c10 */ /* 0x000fe40009ffe4ff */
[----:B-1----:R-:W-:Y:S02]  /*b7d0*/  SHF.R.U32.HI R102, RZ, 0x6, R103 ;  /* 0x00000006ff667819 */ /* 0x002fe40000011667 */
[----:B------:R-:W-:-:S02]  /*b7e0*/  IADD3 R55, P4, PT, R55, UR11, RZ ;  /* 0x0000000b37377c10 */ /* 0x000fc4000ff9e0ff */
[----:B------:R-:W-:Y:S02]  /*b7f0*/  IADD3 R30, P6, PT, R30, UR11, RZ ;  /* 0x0000000b1e1e7c10 */ /* 0x000fe4000ffde0ff */
[----:B------:R-:W-:Y:S02]  /*b800*/  IADD3 R77, P3, PT, R77, UR11, RZ ;  /* 0x0000000b4d4d7c10 */ /* 0x000fe4000ff7e0ff */
[----:B------:R-:W-:Y:S02]  /*b810*/  SGXT.U32 R102, R102, 0x1 ;  /* 0x000000016666781a */ /* 0x000fe40000000000 */
[----:B------:R-:W-:Y:S02]  /*b820*/  IADD3.X R8, PT, PT, R8, UR25, RZ, P2, !PT ;  /* 0x0000001908087c10 */ /* 0x000fe400097fe4ff */
[----:B------:R-:W-:Y:S02]  /*b830*/  IADD3 R3, P2, PT, R3, UR11, RZ ;  /* 0x0000000b03037c10 */ /* 0x000fe4000ff5e0ff */
[----:B------:R-:W-:-:S02]  /*b840*/  IADD3.X R57, PT, PT, R57, UR25, RZ, P4, !PT ;  /* 0x0000001939397c10 */ /* 0x000fc4000a7fe4ff */
[----:B------:R-:W-:Y:S02]  /*b850*/  IADD3.X R31, PT, PT, R31, UR25, RZ, P6, !PT ;  /* 0x000000191f1f7c10 */ /* 0x000fe4000b7fe4ff */
[----:B------:R-:W-:Y:S02]  /*b860*/  IADD3.X R78, PT, PT, R78, UR25, RZ, P3, !PT ;  /* 0x000000194e4e7c10 */ /* 0x000fe40009ffe4ff */
[----:B------:R-:W-:Y:S02]  /*b870*/  IADD3 R53, P4, PT, R53, UR11, RZ ;  /* 0x0000000b35357c10 */ /* 0x000fe4000ff9e0ff */
[----:B------:R-:W-:Y:S02]  /*b880*/  LOP3.LUT R102, R102, 0x2, RZ, 0xfc, !PT ;  /* 0x0000000266667812 */ /* 0x000fe400078efcff */
[----:B------:R-:W-:Y:S02]  /*b890*/  IADD3 R28, P6, PT, R28, UR11, RZ ;  /* 0x0000000b1c1c7c10 */ /* 0x000fe4000ffde0ff */
[----:B------:R-:W-:-:S02]  /*b8a0*/  IADD3 R2, P3, PT, R2, UR11, RZ ;  /* 0x0000000b02027c10 */ /* 0x000fc4000ff7e0ff */
[----:B------:R-:W-:Y:S02]  /*b8b0*/  IADD3.X R5, PT, PT, R5, UR25, RZ, P2, !PT ;  /* 0x0000001905057c10 */ /* 0x000fe400097fe4ff */
[----:B------:R-:W-:Y:S02]  /*b8c0*/  ISETP.GE.AND P2, PT, R102, UR22, PT ;  /* 0x0000001666007c0c */ /* 0x000fe4000bf46270 */
[----:B------:R-:W-:Y:S02]  /*b8d0*/  IADD3.X R54, PT, PT, R54, UR25, RZ, P4, !PT ;  /* 0x0000001936367c10 */ /* 0x000fe4000a7fe4ff */
[----:B------:R-:W-:Y:S02]  /*b8e0*/  IADD3.X R29, PT, PT, R29, UR25, RZ, P6, !PT ;  /* 0x000000191d1d7c10 */ /* 0x000fe4000b7fe4ff */
[----:B------:R-:W-:Y:S01]  /*b8f0*/  IADD3.X R4, PT, PT, R4, UR25, RZ, P3, !PT ;  /* 0x0000001904047c10 */ /* 0x000fe20009ffe4ff */
[----:B0-----:R-:W-:Y:S06]  /*b900*/  @!P5 BRA `(.L_x_8) ;  /* 0x0000005800b8d947 */ /* 0x001fec0003800000 */
.L_x_16:
[----:B------:R-:W0:Y:S01]  /*b910*/  S2R R119, SR_TID.X ;  /* 0x0000000000777919 */ /* 0x000e220000002100 */
[----:B------:R-:W-:Y:S02]  /*b920*/  PRMT R164, RZ, 0x7610, R164 ;  /* 0x00007610ffa47816 */ /* 0x000fe400000000a4 */
[----:B------:R-:W-:Y:S01]  /*b930*/  PRMT R116, RZ, 0x7610, R116 ;  /* 0x00007610ff747816 */ /* 0x000fe20000000074 */
[----:B------:R-:W1:Y:S01]  /*b940*/  S2R R102, SR_TID.X ;  /* 0x0000000000667919 */ /* 0x000e620000002100 */
[----:B------:R-:W2:Y:S02]  /*b950*/  S2R R103, SR_TID.X ;  /* 0x0000000000677919 */ /* 0x000ea40000002100 */
[----:B------:R-:W3:Y:S04]  /*b960*/  @!P2 LDG.E.U8 R164, desc[UR20][R28.64] ;  /* 0x000000141ca4a981 */ /* 0x000ee8000c1e1100 */
[----:B------:R4:W-:Y:S01]  /*b970*/  STL [R1+0x148], R227 ;  /* 0x000148e301007387 */ /* 0x0009e20000100800 */
[----:B------:R-:W-:-:S03]  /*b980*/  PRMT R148, RZ, 0x7610, R148 ;  /* 0x00007610ff947816 */ /* 0x000fc60000000094 */
[----:B------:R-:W-:Y:S04]  /*b990*/  STL [R1+0x144], R245 ;  /* 0x000144f501007387 */ /* 0x000fe80000100800 */
[----:B------:R0:W-:Y:S04]  /*b9a0*/  STL [R1+0x140], R244 ;  /* 0x000140f401007387 */ /* 0x0001e80000100800 */
[----:B------:R1:W-:Y:S01]  /*b9b0*/  STL [R1+0x13c], R0 ;  /* 0x00013c0001007387 */ /* 0x0003e20000100800 */
[----:B0-----:R-:W-:-:S03]  /*b9c0*/  SHF.R.U32.HI R118, RZ, 0x6, R119 ;  /* 0x00000006ff767819 */ /* 0x001fc60000011677 */
[----:B----4-:R-:W4:Y:S01]  /*b9d0*/  LDL R227, [R1+0x128] ;  /* 0x0001280001e37983 */ /* 0x010f220000100800 */
[----:B------:R-:W-:-:S03]  /*b9e0*/  SGXT.U32 R118, R118, 0x1 ;  /* 0x000000017676781a */ /* 0x000fc60000000000 */
[----:B------:R-:W3:Y:S01]  /*b9f0*/  LDL R121, [R1+0x12c] ;  /* 0x00012c0001797983 */ /* 0x000ee20000100800 */
[----:B-1----:R-:W-:Y:S02]  /*ba00*/  SHF.R.U32.HI R102, RZ, 0x6, R102 ;  /* 0x00000006ff667819 */ /* 0x002fe40000011666 */
[----:B------:R-:W-:Y:S02]  /*ba10*/  LOP3.LUT R118, R118, 0xc, RZ, 0xfc, !PT ;  /* 0x0000000c76767812 */ /* 0x000fe400078efcff */
[----:B------:R-:W-:Y:S02]  /*ba20*/  SGXT.U32 R102, R102, 0x1 ;  /* 0x000000016666781a */ /* 0x000fe40000000000 */
[----:B------:R-:W-:Y:S02]  /*ba30*/  ISETP.GE.AND P2, PT, R118, UR22, PT ;  /* 0x0000001676007c0c */ /* 0x000fe4000bf46270 */
[----:B------:R-:W0:Y:S01]  /*ba40*/  S2R R118, SR_TID.X ;  /* 0x0000000000767919 */ /* 0x000e220000002100 */
[----:B------:R-:W-:-:S04]  /*ba50*/  LOP3.LUT R102, R102, 0x4, RZ, 0xfc, !PT ;  /* 0x0000000466667812 */ /* 0x000fc800078efcff */
[----:B------:R-:W-:Y:S02]  /*ba60*/  ISETP.GE.AND P5, PT, R102, UR22, PT ;  /* 0x0000001666007c0c */ /* 0x000fe4000bfa6270 */
[--C-:B--2---:R-:W-:Y:S02]  /*ba70*/  SHF.R.U32.HI R102, RZ, 0x6, R103.reuse ;  /* 0x00000006ff667819 */ /* 0x104fe40000011667 */
[----:B------:R-:W-:Y:S02]  /*ba80*/  SHF.R.U32.HI R103, RZ, 0x6, R103 ;  /* 0x00000006ff677819 */ /* 0x000fe40000011667 */
[----:B------:R-:W-:Y:S02]  /*ba90*/  SGXT.U32 R102, R102, 0x1 ;  /* 0x000000016666781a */ /* 0x000fe40000000000 */
[----:B------:R-:W-:Y:S02]  /*baa0*/  SGXT.U32 R103, R103, 0x1 ;  /* 0x000000016767781a */ /* 0x000fe40000000000 */
[----:B------:R-:W-:-:S02]  /*bab0*/  LOP3.LUT R102, R102, 0x8, RZ, 0xfc, !PT ;  /* 0x0000000866667812 */ /* 0x000fc400078efcff */
[----:B------:R-:W-:Y:S02]  /*bac0*/  LOP3.LUT R103, R103, 0x6, RZ, 0xfc, !PT ;  /* 0x0000000667677812 */ /* 0x000fe400078efcff */
[----:B------:R-:W-:Y:S01]  /*bad0*/  ISETP.GE.AND P3, PT, R102, UR22, PT ;  /* 0x0000001666007c0c */ /* 0x000fe2000bf66270 */
[----:B------:R-:W-:Y:S01]  /*bae0*/  @!P0 IMAD.MOV.U32 R102, RZ, RZ, R2 ;  /* 0x000000ffff668224 */ /* 0x000fe200078e0002 */
[----:B------:R-:W-:Y:S01]  /*baf0*/  ISETP.GE.AND P4, PT, R103, UR22, PT ;  /* 0x0000001667007c0c */ /* 0x000fe2000bf86270 */
[----:B------:R-:W-:-:S05]  /*bb00*/  @!P0 IMAD.MOV.U32 R103, RZ, RZ, R4 ;  /* 0x000000ffff678224 */ /* 0x000fca00078e0004 */
[----:B------:R1:W2:Y:S01]  /*bb10*/  @!P0 LDG.E.U8 R116, desc[UR20][R102.64] ;  /* 0x0000001466748981 */ /* 0x0002a2000c1e1100 */
[----:B------:R-:W-:Y:S02]  /*bb20*/  PRMT R244, RZ, 0x7610, R244 ;  /* 0x00007610fff47816 */ /* 0x000fe400000000f4 */
[----:B------:R-:W-:Y:S02]  /*bb30*/  SHF.R.U32.HI R119, RZ, 0x6, R119 ;  /* 0x00000006ff777819 */ /* 0x000fe40000011677 */
[----:B0-----:R-:W-:Y:S02]  /*bb40*/  LEA.HI R0, R118, 0xe, RZ, 0x1a ;  /* 0x0000000e76007811 */ /* 0x001fe400078fd0ff */
[----:B------:R-:W-:Y:S01]  /*bb50*/  SGXT.U32 R119, R119, 0x1 ;  /* 0x000000017777781a */ /* 0x000fe20000000000 */
[----:B-1----:R-:W-:Y:S01]  /*bb60*/  @!P5 IMAD.MOV.U32 R102, RZ, RZ, R53 ;  /* 0x000000ffff66d224 */ /* 0x002fe200078e0035 */
[----:B------:R-:W-:Y:S01]  /*bb70*/  PRMT R120, RZ, 0x7610, R120 ;  /* 0x00007610ff787816 */ /* 0x000fe20000000078 */
[----:B------:R-:W-:Y:S01]  /*bb80*/  @!P5 IMAD.MOV.U32 R103, RZ, RZ, R54 ;  /* 0x000000ffff67d224 */ /* 0x000fe200078e0036 */
[----:B------:R-:W-:-:S04]  /*bb90*/  LOP3.LUT R119, R119, 0xa, RZ, 0xfc, !PT ;  /* 0x0000000a77777812 */ /* 0x000fc800078efcff */
[----:B------:R0:W2:Y:S01]  /*bba0*/  @!P5 LDG.E.U8 R148, desc[UR20][R102.64] ;  /* 0x000000146694d981 */ /* 0x0000a2000c1e1100 */
[----:B------:R-:W-:Y:S02]  /*bbb0*/  ISETP.GE.AND P5, PT, R0, UR22, PT ;  /* 0x0000001600007c0c */ /* 0x000fe4000bfa6270 */
[--C-:B------:R-:W-:Y:S02]  /*bbc0*/  SHF.R.U32.HI R0, RZ, 0x6, R118.reuse ;  /* 0x00000006ff007819 */ /* 0x100fe40000011676 */
[----:B------:R-:W-:-:S04]  /*bbd0*/  SHF.R.U32.HI R118, RZ, 0x6, R118 ;  /* 0x00000006ff767819 */ /* 0x000fc80000011676 */
[----:B------:R-:W-:Y:S01]  /*bbe0*/  SGXT.U32 R118, R118, 0x1 ;  /* 0x000000017676781a */ /* 0x000fe20000000000 */
[----:B0-----:R-:W-:Y:S02]  /*bbf0*/  @!P4 IMAD.MOV.U32 R102, RZ, RZ, R77 ;  /* 0x000000ffff66c224 */ /* 0x001fe400078e004d */
[----:B------:R-:W-:Y:S01]  /*bc00*/  @!P4 IMAD.MOV.U32 R103, RZ, RZ, R78 ;  /* 0x000000ffff67c224 */ /* 0x000fe200078e004e */
[----:B------:R-:W-:-:S04]  /*bc10*/  LOP3.LUT R118, R118, 0x10, RZ, 0xfc, !PT ;  /* 0x0000001076767812 */ /* 0x000fc800078efcff */
[----:B------:R0:W2:Y:S01]  /*bc20*/  @!P4 LDG.E.U8 R244, desc[UR20][R102.64] ;  /* 0x0000001466f4c981 */ /* 0x0000a2000c1e1100 */
[----:B------:R-:W-:Y:S02]  /*bc30*/  ISETP.GE.AND P4, PT, R118, UR22, PT ;  /* 0x0000001676007c0c */ /* 0x000fe4000bf86270 */
[----:B------:R-:W1:Y:S01]  /*bc40*/  S2R R118, SR_TID.X ;  /* 0x0000000000767919 */ /* 0x000e620000002100 */
[----:B------:R-:W-:Y:S01]  /*bc50*/  SGXT.U32 R0, R0, 0x1 ;  /* 0x000000010000781a */ /* 0x000fe20000000000 */
[----:B0-----:R-:W-:Y:S02]  /*bc60*/  @!P3 IMAD.MOV.U32 R102, RZ, RZ, R3 ;  /* 0x000000ffff66b224 */ /* 0x001fe400078e0003 */
[----:B------:R-:W-:Y:S01]  /*bc70*/  @!P3 IMAD.MOV.U32 R103, RZ, RZ, R5 ;  /* 0x000000ffff67b224 */ /* 0x000fe200078e0005 */
[----:B------:R-:W-:Y:S02]  /*bc80*/  LOP3.LUT R0, R0, 0x12, RZ, 0xfc, !PT ;  /* 0x0000001200007812 */ /* 0x000fe400078efcff */
[----:B------:R-:W-:-:S02]  /*bc90*/  ISETP.GE.AND P0, PT, R119, UR22, PT ;  /* 0x0000001677007c0c */ /* 0x000fc4000bf06270 */
[----:B------:R0:W2:Y:S01]  /*bca0*/  @!P3 LDG.E.U8 R120, desc[UR20][R102.64] ;  /* 0x000000146678b981 */ /* 0x0000a2000c1e1100 */
[----:B------:R-:W-:Y:S02]  /*bcb0*/  ISETP.GE.AND P3, PT, R0, UR22, PT ;  /* 0x0000001600007c0c */ /* 0x000fe4000bf66270 */
[----:B------:R-:W-:Y:S01]  /*bcc0*/  PRMT R163, RZ, 0x7610, R163 ;  /* 0x00007610ffa37816 */ /* 0x000fe200000000a3 */
[----:B------:R-:W2:Y:S07]  /*bcd0*/  LDL R119, [R1+0x124] ;  /* 0x0001240001777983 */ /* 0x000eae0000100800 */
[----:B------:R-:W2:Y:S01]  /*bce0*/  @!P0 LDG.E.U8 R163, desc[UR20][R30.64] ;  /* 0x000000141ea38981 */ /* 0x000ea2000c1e1100 */
[----:B-1----:R-:W-:-:S02]  /*bcf0*/  SHF.R.U32.HI R0, RZ, 0x6, R118 ;  /* 0x00000006ff007819 */ /* 0x002fc40000011676 */
[----:B------:R-:W-:-:S04]  /*bd00*/  SHF.R.U32.HI R118, RZ, 0x6, R118 ;  /* 0x00000006ff767819 */ /* 0x000fc80000011676 */
[----:B------:R-:W-:-:S04]  /*bd10*/  SGXT.U32 R118, R118, 0x1 ;  /* 0x000000017676781a */ /* 0x000fc80000000000 */
[----:B------:R-:W-:-:S04]  /*bd20*/  LOP3.LUT R118, R118, 0x14, RZ, 0xfc, !PT ;  /* 0x0000001476767812 */ /* 0x000fc800078efcff */
[----:B------:R-:W-:Y:S02]  /*bd30*/  ISETP.GE.AND P0, PT, R118, UR22, PT ;  /* 0x0000001676007c0c */ /* 0x000fe4000bf06270 */
[----:B------:R-:W1:Y:S01]  /*bd40*/  S2R R118, SR_TID.X ;  /* 0x0000000000767919 */ /* 0x000e620000002100 */
[----:B------:R-:W-:Y:S01]  /*bd50*/  SGXT.U32 R0, R0, 0x1 ;  /* 0x000000010000781a */ /* 0x000fe20000000000 */
[----:B0-----:R-:W-:Y:S01]  /*bd60*/  @!P2 IMAD.MOV.U32 R102, RZ, RZ, R55 ;  /* 0x000000ffff66a224 */ /* 0x001fe200078e0037 */
[----:B------:R-:W-:Y:S01]  /*bd70*/  PRMT R147, RZ, 0x7610, R147 ;  /* 0x00007610ff937816 */ /* 0x000fe20000000093 */
[----:B------:R-:W-:Y:S01]  /*bd80*/  @!P2 IMAD.MOV.U32 R103, RZ, RZ, R57 ;  /* 0x000000ffff67a224 */ /* 0x000fe200078e0039 */
[----:B------:R-:W-:-:S04]  /*bd90*/  LOP3.LUT R0, R0, 0x16, RZ, 0xfc, !PT ;  /* 0x0000001600007812 */ /* 0x000fc800078efcff */
[----:B------:R0:W2:Y:S01]  /*bda0*/  @!P2 LDG.E.U8 R147, desc[UR20][R102.64] ;  /* 0x000000146693a981 */ /* 0x0000a2000c1e1100 */
[----:B------:R-:W-:Y:S02]  /*bdb0*/  ISETP.GE.AND P2, PT, R0, UR22, PT ;  /* 0x0000001600007c0c */ /* 0x000fe4000bf46270 */
[----:B------:R-:W-:Y:S01]  /*bdc0*/  PRMT R238, RZ, 0x7610, R238 ;  /* 0x00007610ffee7816 */ /* 0x000fe200000000ee */
[----:B0-----:R-:W-:Y:S02]  /*bdd0*/  @!P5 IMAD.MOV.U32 R102, RZ, RZ, R89 ;  /* 0x000000ffff66d224 */ /* 0x001fe400078e0059 */
[----:B------:R-:W-:-:S05]  /*bde0*/  @!P5 IMAD.MOV.U32 R103, RZ, RZ, R90 ;  /* 0x000000ffff67d224 */ /* 0x000fca00078e005a */
[----:B------:R0:W2:Y:S01]  /*bdf0*/  @!P5 LDG.E.U8 R238, desc[UR20][R102.64] ;  /* 0x0000001466eed981 */ /* 0x0000a2000c1e1100 */
[----:B-1----:R-:W-:-:S04]  /*be00*/  SHF.R.U32.HI R0, RZ, 0x6, R118 ;  /* 0x00000006ff007819 */ /* 0x002fc80000011676 */
[----:B------:R-:W-:-:S04]  /*be10*/  SGXT.U32 R0, R0, 0x1 ;  /* 0x000000010000781a */ /* 0x000fc80000000000 */
[----:B------:R-:W-:-:S04]  /*be20*/  LOP3.LUT R0, R0, 0x18, RZ, 0xfc, !PT ;  /* 0x0000001800007812 */ /* 0x000fc800078efcff */
[----:B------:R-:W-:Y:S02]  /*be30*/  ISETP.GE.AND P5, PT, R0, UR22, PT ;  /* 0x0000001600007c0c */ /* 0x000fe4000bfa6270 */
[--C-:B------:R-:W-:Y:S02]  /*be40*/  SHF.R.U32.HI R0, RZ, 0x6, R118.reuse ;  /* 0x00000006ff007819 */ /* 0x100fe40000011676 */
[----:B------:R-:W-:Y:S01]  /*be50*/  SHF.R.U32.HI R118, RZ, 0x6, R118 ;  /* 0x00000006ff767819 */ /* 0x000fe20000011676 */
[----:B0-----:R-:W-:Y:S01]  /*be60*/  @!P4 IMAD.MOV.U32 R102, RZ, RZ, R6 ;  /* 0x000000ffff66c224 */ /* 0x001fe200078e0006 */
[----:B------:R-:W-:Y:S02]  /*be70*/  PRMT R123, RZ, 0x7610, R123 ;  /* 0x00007610ff7b7816 */ /* 0x000fe4000000007b */
[----:B------:R-:W-:Y:S01]  /*be80*/  SGXT.U32 R118, R118, 0x1 ;  /* 0x000000017676781a */ /* 0x000fe20000000000 */
[----:B------:R-:W-:-:S03]  /*be90*/  @!P4 IMAD.MOV.U32 R103, RZ, RZ, R8 ;  /* 0x000000ffff67c224 */ /* 0x000fc600078e0008 */
[----:B------:R-:W-:Y:S02]  /*bea0*/  LOP3.LUT R118, R118, 0x1a, RZ, 0xfc, !PT ;  /* 0x0000001a76767812 */ /* 0x000fe400078efcff */
[----:B------:R0:W2:Y:S02]  /*beb0*/  @!P4 LDG.E.U8 R123, desc[UR20][R102.64] ;  /* 0x00000014667bc981 */ /* 0x0000a4000c1e1100 */
[----:B------:R-:W-:Y:S02]  /*bec0*/  ISETP.GE.AND P4, PT, R118, UR22, PT ;  /* 0x0000001676007c0c */ /* 0x000fe4000bf86270 */
[----:B------:R-:W1:Y:S01]  /*bed0*/  S2R R118, SR_TID.X ;  /* 0x0000000000767919 */ /* 0x000e620000002100 */
[----:B------:R-:W-:Y:S02]  /*bee0*/  SGXT.U32 R0, R0, 0x1 ;  /* 0x000000010000781a */ /* 0x000fe40000000000 */
[----:B------:R-:W-:Y:S01]  /*bef0*/  PRMT R162, RZ, 0x7610, R162 ;  /* 0x00007610ffa27816 */ /* 0x000fe200000000a2 */
[----:B0-----:R-:W-:-:S02]  /*bf00*/  @!P3 IMAD.MOV.U32 R102, RZ, RZ, R32 ;  /* 0x000000ffff66b224 */ /* 0x001fc400078e0020 */
[----:B------:R-:W-:Y:S01]  /*bf10*/  @!P3 IMAD.MOV.U32 R103, RZ, RZ, R34 ;  /* 0x000000ffff67b224 */ /* 0x000fe200078e0022 */
[----:B------:R-:W-:Y:S02]  /*bf20*/  LOP3.LUT R0, R0, 0x1c, RZ, 0xfc, !PT ;  /* 0x0000001c00007812 */ /* 0x000fe400078efcff */
[----:B------:R-:W-:Y:S02]  /*bf30*/  PRMT R146, RZ, 0x7610, R146 ;  /* 0x00007610ff927816 */ /* 0x000fe40000000092 */
[----:B------:R0:W2:Y:S01]  /*bf40*/  @!P3 LDG.E.U8 R162, desc[UR20][R102.64] ;  /* 0x0000001466a2b981 */ /* 0x0000a2000c1e1100 */
[----:B------:R-:W-:Y:S01]  /*bf50*/  ISETP.GE.AND P3, PT, R0, UR22, PT ;  /* 0x0000001600007c0c */ /* 0x000fe2000bf66270 */
[----:B0-----:R-:W-:Y:S02]  /*bf60*/  @!P0 IMAD.MOV.U32 R102, RZ, RZ, R56 ;  /* 0x000000ffff668224 */ /* 0x001fe400078e0038 */
[----:B------:R-:W-:-:S05]  /*bf70*/  @!P0 IMAD.MOV.U32 R103, RZ, RZ, R58 ;  /* 0x000000ffff678224 */ /* 0x000fca00078e003a */
[----:B------:R0:W2:Y:S01]  /*bf80*/  @!P0 LDG.E.U8 R146, desc[UR20][R102.64] ;  /* 0x0000001466928981 */ /* 0x0000a2000c1e1100 */
[----:B-1----:R-:W-:Y:S02]  /*bf90*/  SHF.R.U32.HI R0, RZ, 0x6, R118 ;  /* 0x00000006ff007819 */ /* 0x002fe40000011676 */
[----:B------:R-:W-:-:S04]  /*bfa0*/  LEA.HI R118, R118, 0x1e, RZ, 0x1a ;  /* 0x0000001e76767811 */ /* 0x000fc800078fd0ff */
        /* <DEDUP_REMOVED lines=31> */
[----:B------:R-:W-:-:S04]  /*c1a0*/  LOP3.LUT R0, R0, 0x26, RZ, 0xfc, !PT ;  /* 0x0000002600007812 */ /* 0x000fc800078efcff */
[----:B------:R0:W2:Y:S01]  /*c1b0*/  @!P3 LDG.E.U8 R145, desc[UR20][R102.64] ;  /* 0x000000146691b981 */ /* 0x0000a2000c1e1100 */
[----:B------:R-:W-:Y:S02]  /*c1c0*/  ISETP.GE.AND P3, PT, R0, UR22, PT ;  /* 0x0000001600007c0c */ /* 0x000fe4000bf66270 */
[----:B------:R-:W-:Y:S01]  /*c1d0*/  PRMT R187, RZ, 0x7610, R187 ;  /* 0x00007610ffbb7816 */ /* 0x000fe200000000bb */
[----:B0-----:R-:W-:Y:S01]  /*c1e0*/  @!P0 IMAD.MOV.U32 R102, RZ, RZ, R91 ;  /* 0x000000ffff668224 */ /* 0x001fe200078e005b */
[--C-:B-1----:R-:W-:Y:S02]  /*c1f0*/  SHF.R.U32.HI R0, RZ, 0x6, R118.reuse ;  /* 0x00000006ff007819 */ /* 0x102fe40000011676 */
[----:B------:R-:W-:Y:S01]  /*c200*/  SHF.R.U32.HI R118, RZ, 0x6, R118 ;  /* 0x00000006ff767819 */ /* 0x000fe20000011676 */
[----:B------:R-:W-:-:S03]  /*c210*/  @!P0 IMAD.MOV.U32 R103, RZ, RZ, R92 ;  /* 0x000000ffff678224 */ /* 0x000fc600078e005c */
[----:B------:R-:W-:Y:S02]  /*c220*/  SGXT.U32 R118, R118, 0x1 ;  /* 0x000000017676781a */ /* 0x000fe40000000000 */
[----:B------:R0:W2:Y:S02]  /*c230*/  @!P0 LDG.E.U8 R187, desc[UR20][R102.64] ;  /* 0x0000001466bb8981 */ /* 0x0000a4000c1e1100 */
        /* <DEDUP_REMOVED lines=10> */
[----:B------:R-:W-:Y:S02]  /*c2e0*/  PRMT R160, RZ, 0x7610, R160 ;  /* 0x00007610ffa07816 */ /* 0x000fe400000000a0 */
[----:B------:R-:W-:-:S04]  /*c2f0*/  PRMT R144, RZ, 0x7610, R144 ;  /* 0x00007610ff907816 */ /* 0x000fc80000000090 */
[----:B------:R-:W2:Y:S01]  /*c300*/  @!P5 LDG.E.U8 R160, desc[UR20][R36.64] ;  /* 0x0000001424a0d981 */ /* 0x000ea2000c1e1100 */
[----:B0-----:R-:W-:Y:S01]  /*c310*/  @!P4 IMAD.MOV.U32 R102, RZ, RZ, R61 ;  /* 0x000000ffff66c224 */ /* 0x001fe200078e003d */
[----:B-1----:R-:W-:-:S04]  /*c320*/  SHF.R.U32.HI R0, RZ, 0x6, R118 ;  /* 0x00000006ff007819 */ /* 0x002fc80000011676 */
[----:B------:R-:W-:-:S04]  /*c330*/  SGXT.U32 R0, R0, 0x1 ;  /* 0x000000010000781a */ /* 0x000fc80000000000 */
[----:B------:R-:W-:Y:S01]  /*c340*/  LOP3.LUT R0, R0, 0x2c, RZ, 0xfc, !PT ;  /* 0x0000002c00007812 */ /* 0x000fe200078efcff */
[----:B------:R-:W-:-:S03]  /*c350*/  @!P4 IMAD.MOV.U32 R103, RZ, RZ, R63 ;  /* 0x000000ffff67c224 */ /* 0x000fc600078e003f */
[----:B------:R-:W-:Y:S02]  /*c360*/  ISETP.GE.AND P5, PT, R0, UR22, PT ;  /* 0x0000001600007c0c */ /* 0x000fe4000bfa6270 */
[----:B------:R-:W-:Y:S01]  /*c370*/  SHF.R.U32.HI R0, RZ, 0x6, R118 ;  /* 0x00000006ff007819 */ /* 0x000fe20000011676 */
[----:B------:R0:W2:Y:S01]  /*c380*/  @!P4 LDG.E.U8 R144, desc[UR20][R102.64] ;  /* 0x000000146690c981 */ /* 0x0000a2000c1e1100 */
[----:B------:R-:W-:-:S04]  /*c390*/  LEA.HI R118, R118, 0x2e, RZ, 0x1a ;  /* 0x0000002e76767811 */ /* 0x000fc800078fd0ff */
[----:B------:R-:W-:Y:S02]  /*c3a0*/  ISETP.GE.AND P4, PT, R118, UR22, PT ;  /* 0x0000001676007c0c */ /* 0x000fe4000bf86270 */
[----:B------:R-:W1:Y:S01]  /*c3b0*/  S2R R118, SR_TID.X ;  /* 0x0000000000767919 */ /* 0x000e620000002100 */
[----:B------:R-:W-:Y:S02]  /*c3c0*/  SGXT.U32 R0, R0, 0x1 ;  /* 0x000000010000781a */ /* 0x000fe40000000000 */
[----:B------:R-:W-:Y:S01]  /*c3d0*/  PRMT R186, RZ, 0x7610, R186 ;  /* 0x00007610ffba7816 */ /* 0x000fe200000000ba */
[----:B0-----:R-:W-:Y:S02]  /*c3e0*/  @!P3 IMAD.MOV.U32 R102, RZ, RZ, R81 ;  /* 0x000000ffff66b224 */ /* 0x001fe400078e0051 */
        /* <DEDUP_REMOVED lines=8> */
[--C-:B-1----:R-:W-:Y:S02]  /*c470*/  SHF.R.U32.HI R0, RZ, 0x6, R118.reuse ;  /* 0x00000006ff007819 */ /* 0x102fe40000011676 */
        /* <DEDUP_REMOVED lines=89> */
[----:B------:R-:W-:Y:S01]  /*ca10*/  PRMT R129, RZ, 0x7610, R129 ;  /* 0x00007610ff817816 */ /* 0x000fe20000000081 */
[----:B0-----:R-:W-:Y:S01]  /*ca20*/  @!P2 IMAD.MOV.U32 R102, RZ, RZ, R22 ;  /* 0x000000ffff66a224 */ /* 0x001fe200078e0016 */
[----:B------:R-:W-:Y:S01]  /*ca30*/  SGXT.U32 R0, R0, 0x1 ;  /* 0x000000010000781a */ /* 0x000fe20000000000 */
[----:B------:R-:W-:Y:S01]  /*ca40*/  @!P2 IMAD.MOV.U32 R103, RZ, RZ, R24 ;  /* 0x000000ffff67a224 */ /* 0x000fe200078e0018 */
[----:B------:R-:W-:Y:S02]  /*ca50*/  PRMT R130, RZ, 0x7610, R130 ;  /* 0x00007610ff827816 */ /* 0x000fe40000000082 */
[----:B------:R-:W-:Y:S02]  /*ca60*/  LOP3.LUT R0, R0, 0x68, RZ, 0xfc, !PT ;  /* 0x0000006800007812 */ /* 0x000fe400078efcff */
[----:B------:R0:W2:Y:S02]  /*ca70*/  @!P2 LDG.E.U8 R129, desc[UR20][R102.64] ;  /* 0x000000146681a981 */ /* 0x0000a4000c1e1100 */
[----:B------:R-:W-:Y:S01]  /*ca80*/  ISETP.GE.AND P2, PT, R0, UR22, PT ;  /* 0x0000001600007c0c */ /* 0x000fe2000bf46270 */
[----:B0-----:R-:W-:-:S02]  /*ca90*/  @!P5 IMAD.MOV.U32 R102, RZ, RZ, R23 ;  /* 0x000000ffff66d224 */ /* 0x001fc400078e0017 */
[----:B------:R-:W-:-:S05]  /*caa0*/  @!P5 IMAD.MOV.U32 R103, RZ, RZ, R25 ;  /* 0x000000ffff67d224 */ /* 0x000fca00078e0019 */
[----:B------:R0:W2:Y:S01]  /*cab0*/  @!P5 LDG.E.U8 R130, desc[UR20][R102.64] ;  /* 0x000000146682d981 */ /* 0x0000a2000c1e1100 */
[----:B-1----:R-:W-:-:S04]  /*cac0*/  LEA.HI R0, R118, 0x3e, RZ, 0x1a ;  /* 0x0000003e76007811 */ /* 0x002fc800078fd0ff */
[----:B------:R-:W-:Y:S02]  /*cad0*/  ISETP.GE.AND P5, PT, R0, UR22, PT ;  /* 0x0000001600007c0c */ /* 0x000fe4000bfa6270 */
[--C-:B------:R-:W-:Y:S02]  /*cae0*/  SHF.R.U32.HI R0, RZ, 0x6, R118.reuse ;  /* 0x00000006ff007819 */ /* 0x100fe40000011676 */
[----:B------:R-:W-:Y:S02]  /*caf0*/  SHF.R.U32.HI R118, RZ, 0x6, R118 ;  /* 0x00000006ff767819 */ /* 0x000fe40000011676 */
[----:B------:R-:W-:Y:S02]  /*cb00*/  PRMT R157, RZ, 0x7610, R157 ;  /* 0x00007610ff9d7816 */ /* 0x000fe4000000009d */
[----:B------:R-:W-:-:S04]  /*cb10*/  SGXT.U32 R118, R118, 0x1 ;  /* 0x000000017676781a */ /* 0x000fc80000000000 */
[----:B------:R-:W-:Y:S01]  /*cb20*/  LOP3.LUT R118, R118, 0x70, RZ, 0xfc, !PT ;  /* 0x0000007076767812 */ /* 0x000fe200078efcff */
[----:B------:R-:W2:Y:S03]  /*cb30*/  @!P4 LDG.E.U8 R157, desc[UR20][R42.64] ;  /* 0x000000142a9dc981 */ /* 0x000ea6000c1e1100 */
[----:B------:R-:W-:Y:S02]  /*cb40*/  ISETP.GE.AND P4, PT, R118, UR22, PT ;  /* 0x0000001676007c0c */ /* 0x000fe4000bf86270 */
[----:B------:R-:W1:Y:S01]  /*cb50*/  S2R R118, SR_TID.X ;  /* 0x0000000000767919 */ /* 0x000e620000002100 */
[----:B------:R-:W-:Y:S02]  /*cb60*/  SGXT.U32 R0, R0, 0x1 ;  /* 0x000000010000781a */ /* 0x000fe40000000000 */
[----:B------:R-:W-:Y:S02]  /*cb70*/  PRMT R131, RZ, 0x7610, R131 ;  /* 0x00007610ff837816 */ /* 0x000fe40000000083 */
[----:B------:R-:W-:-:S04]  /*cb80*/  LOP3.LUT R0, R0, 0x78, RZ, 0xfc, !PT ;  /* 0x0000007800007812 */ /* 0x000fc800078efcff */
[----:B------:R-:W2:Y:S01]  /*cb90*/  @!P3 LDG.E.U8 R131, desc[UR20][R26.64] ;  /* 0x000000141a83b981 */ /* 0x000ea2000c1e1100 */
[----:B------:R-:W-:Y:S01]  /*cba0*/  ISETP.GE.AND P3, PT, R0, UR22, PT ;  /* 0x0000001600007c0c */ /* 0x000fe2000bf66270 */
[----:B0-----:R-:W-:Y:S01]  /*cbb0*/  @!P0 IMAD.MOV.U32 R102, RZ, RZ, R67 ;  /* 0x000000ffff668224 */ /* 0x001fe200078e0043 */
[----:B------:R-:W-:Y:S01]  /*cbc0*/  PRMT R141, RZ, 0x7610, R141 ;  /* 0x00007610ff8d7816 */ /* 0x000fe2000000008d */
        /* <DEDUP_REMOVED lines=30> */
[----:B------:R0:W3:Y:S02]  /*cdb0*/  @!P4 LDG.E.U8 R166, desc[UR20][R102.64] ;  /* 0x0000001466a6c981 */ /* 0x0000e4000c1e1100 */
        /* <DEDUP_REMOVED lines=8> */
[----:B------:R0:W3:Y:S01]  /*ce40*/  @!P3 LDG.E.U8 R165, desc[UR20][R102.64] ;  /* 0x0000001466a5b981 */ /* 0x0000e2000c1e1100 */
[----:B------:R-:W-:Y:S01]  /*ce50*/  ISETP.GE.AND P3, PT, R0, UR22, PT ;  /* 0x0000001600007c0c */ /* 0x000fe2000bf66270 */
[----:B0-----:R-:W-:Y:S02]  /*ce60*/  @!P0 IMAD.MOV.U32 R102, RZ, RZ, R44 ;  /* 0x000000ffff668224 */ /* 0x001fe400078e002c */
[----:B------:R-:W-:-:S05]  /*ce70*/  @!P0 IMAD.MOV.U32 R103, RZ, RZ, R46 ;  /* 0x000000ffff678224 */ /* 0x000fca00078e002e */
[----:B------:R0:W3:Y:S01]  /*ce80*/  @!P0 LDG.E.U8 R156, desc[UR20][R102.64] ;  /* 0x00000014669c8981 */ /* 0x0000e2000c1e1100 */
[----:B-1----:R-:W-:Y:S02]  /*ce90*/  SHF.R.U32.HI R0, RZ, 0x6, R118 ;  /* 0x00000006ff007819 */ /* 0x002fe40000011676 */
[----:B------:R-:W-:-:S04]  /*cea0*/  LEA.HI R118, R118, 0x4e, RZ, 0x1a ;  /* 0x0000004e76767811 */ /* 0x000fc800078fd0ff */
[----:B------:R-:W-:Y:S02]  /*ceb0*/  ISETP.GE.AND P0, PT, R118, UR22, PT ;  /* 0x0000001676007c0c */ /* 0x000fe4000bf06270 */
[----:B------:R-:W1:Y:S01]  /*cec0*/  S2R R118, SR_TID.X ;  /* 0x0000000000767919 */ /* 0x000e620000002100 */
[----:B------:R-:W-:Y:S01]  /*ced0*/  PRMT R140, RZ, 0x7610, R140 ;  /* 0x00007610ff8c7816 */ /* 0x000fe2000000008c */
[----:B0-----:R-:W-:Y:S02]  /*cee0*/  @!P2 IMAD.MOV.U32 R102, RZ, RZ, R68 ;  /* 0x000000ffff66a224 */ /* 0x001fe400078e0044 */
[----:B------:R-:W-:Y:S01]  /*cef0*/  @!P2 IMAD.MOV.U32 R103, RZ, RZ, R70 ;  /* 0x000000ffff67a224 */ /* 0x000fe200078e0046 */
[----:B------:R-:W-:Y:S02]  /*cf00*/  SGXT.U32 R0, R0, 0x1 ;  /* 0x000000010000781a */ /* 0x000fe40000000000 */
[----:B------:R-:W-:Y:S02]  /*cf10*/  PRMT R115, RZ, 0x7610, R115 ;  /* 0x00007610ff737816 */ /* 0x000fe40000000073 */
[----:B------:R0:W3:Y:S01]  /*cf20*/  @!P2 LDG.E.U8 R140, desc[UR20][R102.64] ;  /* 0x00000014668ca981 */ /* 0x0000e2000c1e1100 */
[----:B------:R-:W-:-:S02]  /*cf30*/  LOP3.LUT R0, R0, 0x52, RZ, 0xfc, !PT ;  /* 0x0000005200007812 */ /* 0x000fc400078efcff */
[----:B------:R-:W-:Y:S02]  /*cf40*/  PRMT R155, RZ, 0x7610, R155 ;  /* 0x00007610ff9b7816 */ /* 0x000fe4000000009b */
[----:B------:R-:W-:Y:S01]  /*cf50*/  ISETP.GE.AND P2, PT, R0, UR22, PT ;  /* 0x0000001600007c0c */ /* 0x000fe2000bf46270 */
[----:B0-----:R-:W-:Y:S02]  /*cf60*/  @!P5 IMAD.MOV.U32 R102, RZ, RZ, R85 ;  /* 0x000000ffff66d224 */ /* 0x001fe400078e0055 */
[----:B------:R-:W-:-:S05]  /*cf70*/  @!P5 IMAD.MOV.U32 R103, RZ, RZ, R86 ;  /* 0x000000ffff67d224 */ /* 0x000fca00078e0056 */
[----:B------:R0:W3:Y:S01]  /*cf80*/  @!P5 LDG.E.U8 R115, desc[UR20][R102.64] ;  /* 0x000000146673d981 */ /* 0x0000e2000c1e1100 */
[----:B------:R-:W-:Y:S02]  /*cf90*/  PRMT R139, RZ, 0x7610, R139 ;  /* 0x00007610ff8b7816 */ /* 0x000fe4000000008b */
[----:B-1----:R-:W-:Y:S01]  /*cfa0*/  SHF.R.U32.HI R0, RZ, 0x6, R118 ;  /* 0x00000006ff007819 */ /* 0x002fe20000011676 */
[----:B0-----:R-:W-:Y:S02]  /*cfb0*/  @!P4 IMAD.MOV.U32 R102, RZ, RZ, R45 ;  /* 0x000000ffff66c224 */ /* 0x001fe400078e002d */
[----:B------:R-:W-:Y:S01]  /*cfc0*/  @!P4 IMAD.MOV.U32 R103, RZ, RZ, R47 ;  /* 0x000000ffff67c224 */ /* 0x000fe200078e002f */
[----:B------:R-:W-:-:S04]  /*cfd0*/  SGXT.U32 R0, R0, 0x1 ;  /* 0x000000010000781a */ /* 0x000fc80000000000 */
[----:B------:R0:W3:Y:S01]  /*cfe0*/  @!P4 LDG.E.U8 R155, desc[UR20][R102.64] ;  /* 0x00000014669bc981 */ /* 0x0000e2000c1e1100 */
[----:B------:R-:W-:Y:S01]  /*cff0*/  LOP3.LUT R0, R0, 0x54, RZ, 0xfc, !PT ;  /* 0x0000005400007812 */ /* 0x000fe200078efcff */
[----:B0-----:R-:W-:Y:S02]  /*d000*/  @!P3 IMAD.MOV.U32 R102, RZ, RZ, R71 ;  /* 0x000000ffff66b224 */ /* 0x001fe400078e0047 */
[----:B------:R-:W-:-:S05]  /*d010*/  @!P3 IMAD.MOV.U32 R103, RZ, RZ, R72 ;  /* 0x000000ffff67b224 */ /* 0x000fca00078e0048 */
[----:B------:R0:W4:Y:S01]  /*d020*/  @!P3 LDG.E.U8 R139, desc[UR20][R102.64] ;  /* 0x00000014668bb981 */ /* 0x000122000c1e1100 */
[----:B------:R-:W-:Y:S02]  /*d030*/  ISETP.GE.AND P3, PT, R0, UR22, PT ;  /* 0x0000001600007c0c */ /* 0x000fe4000bf66270 */
[----:B------:R-:W-:Y:S02]  /*d040*/  SHF.R.U32.HI R0, RZ, 0x6, R118 ;  /* 0x00000006ff007819 */ /* 0x000fe40000011676 */
[----:B------:R-:W-:Y:S02]  /*d050*/  PRMT R101, RZ, 0x7610, R101 ;  /* 0x00007610ff657816 */ /* 0x000fe40000000065 */
[----:B------:R-:W-:Y:S01]  /*d060*/  SGXT.U32 R0, R0, 0x1 ;  /* 0x000000010000781a */ /* 0x000fe20000000000 */
[----:B0-----:R-:W-:Y:S02]  /*d070*/  @!P0 IMAD.MOV.U32 R102, RZ, RZ, R97 ;  /* 0x000000ffff668224 */ /* 0x001fe400078e0061 */
[----:B------:R-:W-:Y:S01]  /*d080*/  @!P0 IMAD.MOV.U32 R103, RZ, RZ, R98 ;  /* 0x000000ffff678224 */ /* 0x000fe200078e0062 */
[----:B------:R-:W-:-:S04]  /*d090*/  LOP3.LUT R0, R0, 0x56, RZ, 0xfc, !PT ;  /* 0x0000005600007812 */ /* 0x000fc800078efcff */
[----:B------:R0:W4:Y:S01]  /*d0a0*/  @!P0 LDG.E.U8 R101, desc[UR20][R102.64] ;  /* 0x0000001466658981 */ /* 0x000122000c1e1100 */
[----:B------:R-:W-:Y:S02]  /*d0b0*/  ISETP.GE.AND P0, PT, R0, UR22, PT ;  /* 0x0000001600007c0c */ /* 0x000fe4000bf06270 */
[----:B------:R-:W-:Y:S02]  /*d0c0*/  SHF.R.U32.HI R0, RZ, 0x6, R118 ;  /* 0x00000006ff007819 */ /* 0x000fe40000011676 */
[----:B------:R-:W-:Y:S02]  /*d0d0*/  PRMT R154, RZ, 0x7610, R154 ;  /* 0x00007610ff9a7816 */ /* 0x000fe4000000009a */
[----:B------:R-:W-:-:S04]  /*d0e0*/  SGXT.U32 R0, R0, 0x1 ;  /* 0x000000010000781a */ /* 0x000fc80000000000 */
[----:B------:R-:W-:Y:S01]  /*d0f0*/  LOP3.LUT R0, R0, 0x5a, RZ, 0xfc, !PT ;  /* 0x0000005a00007812 */ /* 0x000fe200078efcff */
[----:B------:R-:W4:Y:S01]  /*d100*/  @!P2 LDG.E.U8 R154, desc[UR20][R48.64] ;  /* 0x00000014309aa981 */ /* 0x000f22000c1e1100 */
[----:B------:R-:W-:Y:S01]  /*d110*/  PRMT R138, RZ, 0x7610, R138 ;  /* 0x00007610ff8a7816 */ /* 0x000fe2000000008a */
[----:B0-----:R-:W-:Y:S01]  /*d120*/  @!P3 IMAD.MOV.U32 R102, RZ, RZ, R73 ;  /* 0x000000ffff66b224 */ /* 0x001fe200078e0049 */
[----:B------:R-:W-:Y:S01]  /*d130*/  ISETP.GE.AND P2, PT, R0, UR22, PT ;  /* 0x0000001600007c0c */ /* 0x000fe2000bf46270 */
[----:B------:R-:W-:Y:S01]  /*d140*/  @!P3 IMAD.MOV.U32 R103, RZ, RZ, R75 ;  /* 0x000000ffff67b224 */ /* 0x000fe200078e004b */
[----:B------:R-:W-:Y:S02]  /*d150*/  SHF.R.U32.HI R0, RZ, 0x6, R118 ;  /* 0x00000006ff007819 */ /* 0x000fe40000011676 */
[----:B------:R-:W-:Y:S02]  /*d160*/  PRMT R114, RZ, 0x7610, R114 ;  /* 0x00007610ff727816 */ /* 0x000fe40000000072 */
[----:B------:R-:W-:Y:S01]  /*d170*/  SGXT.U32 R0, R0, 0x1 ;  /* 0x000000010000781a */ /* 0x000fe20000000000 */
[----:B------:R0:W4:Y:S03]  /*d180*/  @!P3 LDG.E.U8 R138, desc[UR20][R102.64] ;  /* 0x00000014668ab981 */ /* 0x000126000c1e1100 */
[----:B------:R-:W-:-:S02]  /*d190*/  LOP3.LUT R0, R0, 0x5c, RZ, 0xfc, !PT ;  /* 0x0000005c00007812 */ /* 0x000fc400078efcff */
[----:B------:R-:W-:Y:S01]  /*d1a0*/  PRMT R153, RZ, 0x7610, R153 ;  /* 0x00007610ff997816 */ /* 0x000fe20000000099 */
[----:B0-----:R-:W-:-:S05]  /*d1b0*/  @!P0 IMAD.MOV.U32 R102, RZ, RZ, R87 ;  /* 0x000000ffff668224 */ /* 0x001fca00078e0057 */
[----:B------:R-:W4:Y:S01]  /*d1c0*/  @!P2 LDG.E.U8 R153, desc[UR20][R50.64] ;  /* 0x000000143299a981 */ /* 0x000f22000c1e1100 */
[----:B------:R-:W-:-:S05]  /*d1d0*/  @!P0 IMAD.MOV.U32 R103, RZ, RZ, R88 ;  /* 0x000000ffff678224 */ /* 0x000fca00078e0058 */
[----:B------:R0:W4:Y:S01]  /*d1e0*/  @!P0 LDG.E.U8 R114, desc[UR20][R102.64] ;  /* 0x0000001466728981 */ /* 0x000122000c1e1100 */
[----:B------:R-:W-:Y:S02]  /*d1f0*/  ISETP.GE.AND P0, PT, R0, UR22, PT ;  /* 0x0000001600007c0c */ /* 0x000fe4000bf06270 */
[----:B------:R-:W-:-:S04]  /*d200*/  LEA.HI R0, R118, 0x5e, RZ, 0x1a ;  /* 0x0000005e76007811 */ /* 0x000fc800078fd0ff */
        /* <DEDUP_REMOVED lines=54> */
[----:B------:R-:W-:-:S02]  /*d570*/  LOP3.LUT R0, R0, 0x6c, RZ, 0xfc, !PT ;  /* 0x0000006c00007812 */ /* 0x000fc400078efcff */
[----:B------:R-:W-:Y:S02]  /*d580*/  PRMT R149, RZ, 0x7610, R149 ;  /* 0x00007610ff957816 */ /* 0x000fe40000000095 */
[----:B------:R2:W4:Y:S01]  /*d590*/  @!P0 LDG.E.U8 R150, desc[UR20][R102.64] ;  /* 0x0000001466968981 */ /* 0x000522000c1e1100 */
[----:B------:R-:W-:Y:S02]  /*d5a0*/  ISETP.GE.AND P0, PT, R0, UR22, PT ;  /* 0x0000001600007c0c */ /* 0x000fe4000bf06270 */
[----:B------:R-:W-:Y:S01]  /*d5b0*/  LEA.HI R0, R118, 0x6e, RZ, 0x1a ;  /* 0x0000006e76007811 */ /* 0x000fe200078fd0ff */
[----:B--2---:R-:W-:Y:S02]  /*d5c0*/  @!P2 IMAD.MOV.U32 R102, RZ, RZ, R119 ;  /* 0x000000ffff66a224 */ /* 0x004fe400078e0077 */
[----:B------:R-:W-:Y:S01]  /*d5d0*/  @!P2 IMAD.MOV.U32 R103, RZ, RZ, R196 ;  /* 0x000000ffff67a224 */ /* 0x000fe200078e00c4 */
[----:B------:R-:W2:Y:S04]  /*d5e0*/  LDL R119, [R1+0x130] ;  /* 0x0001300001777983 */ /* 0x000ea80000100800 */
[----:B------:R0:W2:Y:S01]  /*d5f0*/  @!P2 LDG.E.U8 R149, desc[UR20][R102.64] ;  /* 0x000000146695a981 */ /* 0x0000a2000c1e1100 */
[----:B------:R-:W-:-:S02]  /*d600*/  ISETP.GE.AND P2, PT, R0, UR22, PT ;  /* 0x0000001600007c0c */ /* 0x000fc4000bf46270 */
[----:B------:R-:W-:Y:S02]  /*d610*/  SHF.R.U32.HI R0, RZ, 0x6, R118 ;  /* 0x00000006ff007819 */ /* 0x000fe40000011676 */
[----:B------:R-:W2:Y:S01]  /*d620*/  LDL R118, [R1+0x134] ;  /* 0x0001340001767983 */ /* 0x000ea20000100800 */
        /* <DEDUP_REMOVED lines=16> */
[----:B------:R-:W-:Y:S01]  /*d730*/  SHF.R.U32.HI R0, RZ, 0x6, R245 ;  /* 0x00000006ff007819 */ /* 0x000fe200000116f5 */
[----:B0-----:R-:W-:Y:S01]  /*d740*/  @!P0 IMAD.MOV.U32 R102, RZ, RZ, R190 ;  /* 0x000000ffff668224 */ /* 0x001fe200078e00be */
[----:B------:R-:W-:Y:S02]  /*d750*/  PRMT R134, RZ, 0x7610, R134 ;  /* 0x00007610ff867816 */ /* 0x000fe40000000086 */
[----:B------:R-:W-:Y:S01]  /*d760*/  SGXT.U32 R0, R0, 0x1 ;  /* 0x000000010000781a */ /* 0x000fe20000000000 */
[----:B------:R-:W-:-:S03]  /*d770*/  @!P0 IMAD.MOV.U32 R103, RZ, RZ, R189 ;  /* 0x000000ffff678224 */ /* 0x000fc600078e00bd */
[----:B------:R-:W-:Y:S02]  /*d780*/  LOP3.LUT R0, R0, 0x7c, RZ, 0xfc, !PT ;  /* 0x0000007c00007812 */ /* 0x000fe400078efcff */
[----:B------:R0:W2:Y:S01]  /*d790*/  @!P0 LDG.E.U8 R134, desc[UR20][R102.64] ;  /* 0x0000001466868981 */ /* 0x0000a2000c1e1100 */
[----:B------:R-:W-:Y:S02]  /*d7a0*/  PRMT R110, RZ, 0x7610, R110 ;  /* 0x00007610ff6e7816 */ /* 0x000fe4000000006e */
[----:B------:R-:W-:Y:S02]  /*d7b0*/  ISETP.GE.AND P0, PT, R0, UR22, PT ;  /* 0x0000001600007c0c */ /* 0x000fe4000bf06270 */
[----:B------:R-:W-:Y:S01]  /*d7c0*/  LEA.HI R0, R245, 0x7e, RZ, 0x1a ;  /* 0x0000007ef5007811 */ /* 0x000fe200078fd0ff */
[----:B0-----:R-:W-:Y:S02]  /*d7d0*/  @!P2 IMAD.MOV.U32 R102, RZ, RZ, R193 ;  /* 0x000000ffff66a224 */ /* 0x001fe400078e00c1 */
[----:B------:R-:W-:-:S05]  /*d7e0*/  @!P2 IMAD.MOV.U32 R103, RZ, RZ, R191 ;  /* 0x000000ffff67a224 */ /* 0x000fca00078e00bf */
[----:B------:R3:W2:Y:S01]  /*d7f0*/  @!P2 LDG.E.U8 R110, desc[UR20][R102.64] ;  /* 0x00000014666ea981 */ /* 0x0006a2000c1e1100 */
[----:B------:R-:W-:Y:S02]  /*d800*/  ISETP.GE.AND P2, PT, R0, UR22, PT ;  /* 0x0000001600007c0c */ /* 0x000fe4000bf46270 */
[----:B------:R-:W-:Y:S02]  /*d810*/  PRMT R133, RZ, 0x7610, R133 ;  /* 0x00007610ff857816 */ /* 0x000fe40000000085 */
[----:B------:R-:W-:Y:S01]  /*d820*/  PRMT R109, RZ, 0x7610, R109 ;  /* 0x00007610ff6d7816 */ /* 0x000fe2000000006d */
[----:B---3--:R-:W-:Y:S02]  /*d830*/  @!P0 IMAD.MOV.U32 R102, RZ, RZ, R121 ;  /* 0x000000ffff668224 */ /* 0x008fe400078e0079 */
[----:B----4-:R-:W-:Y:S01]  /*d840*/  @!P0 IMAD.MOV.U32 R103, RZ, RZ, R227 ;  /* 0x000000ffff678224 */ /* 0x010fe200078e00e3 */
[----:B------:R-:W-:Y:S01]  /*d850*/  LOP3.LUT R0, R245, 0x7f, RZ, 0xc0, !PT ;  /* 0x0000007ff5007812 */ /* 0x000fe200078ec0ff */
[----:B------:R-:W3:Y:S04]  /*d860*/  LDL R227, [R1+0xe4] ;  /* 0x0000e40001e37983 */ /* 0x000ee80000100800 */
[----:B------:R2:W4:Y:S01]  /*d870*/  @!P0 LDG.E.U8 R133, desc[UR20][R102.64] ;  /* 0x0000001466858981 */ /* 0x000522000c1e1100 */
[----:B------:R-:W-:-:S02]  /*d880*/  ISETP.GE.AND P0, PT, R0, UR22, PT ;  /* 0x0000001600007c0c */ /* 0x000fc4000bf06270 */
[----:B------:R-:W-:Y:S01]  /*d890*/  PRMT R108, RZ, 0x7610, R108 ;  /* 0x00007610ff6c7816 */ /* 0x000fe2000000006c */
[----:B------:R-:W3:Y:S01]  /*d8a0*/  LDL R121, [R1+0xe8] ;  /* 0x0000e80001797983 */ /* 0x000ee20000100800 */
[----:B------:R-:W-:Y:S02]  /*d8b0*/  PRMT R107, RZ, 0x7610, R107 ;  /* 0x00007610ff6b7816 */ /* 0x000fe4000000006b */
[----:B------:R-:W-:Y:S02]  /*d8c0*/  PRMT R106, RZ, 0x7610, R106 ;  /* 0x00007610ff6a7816 */ /* 0x000fe4000000006a */
[----:B------:R-:W-:Y:S01]  /*d8d0*/  PRMT R105, RZ, 0x7610, R105 ;  /* 0x00007610ff697816 */ /* 0x000fe20000000069 */
[----:B--2---:R-:W-:Y:S02]  /*d8e0*/  @!P2 IMAD.MOV.U32 R103, RZ, RZ, R119 ;  /* 0x000000ffff67a224 */ /* 0x004fe400078e0077 */
[----:B------:R-:W2:Y:S01]  /*d8f0*/  LDL R119, [R1+0x64] ;  /* 0x0000640001777983 */ /* 0x000ea20000100800 */
[----:B------:R-:W-:-:S03]  /*d900*/  @!P2 IMAD.MOV.U32 R102, RZ, RZ, R118 ;  /* 0x000000ffff66a224 */ /* 0x000fc600078e0076 */
[----:B------:R-:W2:Y:S04]  /*d910*/  LDL R118, [R1+0x68] ;  /* 0x0000680001767983 */ /* 0x000ea80000100800 */
[----:B------:R0:W2:Y:S01]  /*d920*/  @!P2 LDG.E.U8 R109, desc[UR20][R102.64] ;  /* 0x00000014666da981 */ /* 0x0000a2000c1e1100 */
[----:B------:R-:W-:Y:S01]  /*d930*/  BAR.SYNC.DEFER_BLOCKING 0x0 ;  /* 0x0000000000007b1d */ /* 0x000fe20000010000 */
[----:B0-----:R-:W-:Y:S02]  /*d940*/  @!P0 IMAD.MOV.U32 R102, RZ, RZ, R198 ;  /* 0x000000ffff668224 */ /* 0x001fe400078e00c6 */
[----:B------:R-:W-:-:S05]  /*d950*/  @!P0 IMAD.MOV.U32 R103, RZ, RZ, R197 ;  /* 0x000000ffff678224 */ /* 0x000fca00078e00c5 */
[----:B------:R0:W2:Y:S02]  /*d960*/  @!P0 LDG.E.U8 R108, desc[UR20][R102.64] ;  /* 0x00000014666c8981 */ /* 0x0000a4000c1e1100 */
        /* <DEDUP_REMOVED lines=8> */
[----:B------:R0:W2:Y:S04]  /*d9f0*/  @!P0 LDG.E.U8 R105, desc[UR20][R102.64] ;  /* 0x0000001466698981 */ /* 0x0000a8000c1e1100 */
[----:B------:R-:W0:Y:S04]  /*da00*/  LDL R102, [R1+0x24] ;  /* 0x0000240001667983 */ /* 0x000e280000100800 */
[----:B------:R-:W0:Y:S01]  /*da10*/  LDL R103, [R1+0x28] ;  /* 0x0000280001677983 */ /* 0x000e220000100800 */
[----:B------:R-:W-:-:S03]  /*da20*/  PRMT R104, RZ, 0x7610, R104 ;  /* 0x00007610ff687816 */ /* 0x000fc60000000068 */
[----:B------:R-:W-:Y:S04]  /*da30*/  STS.U8 [R0+UR9+0x4000], R116 ;  /* 0x0040007400007988 */ /* 0x000fe80008000009 */
[----:B------:R-:W-:Y:S04]  /*da40*/  STS.U8 [R0+UR9+0x4200], R120 ;  /* 0x0042007800007988 */ /* 0x000fe80008000009 */
[----:B------:R-:W-:Y:S04]  /*da50*/  STS.U8 [R0+UR9+0x4400], R123 ;  /* 0x0044007b00007988 */ /* 0x000fe80008000009 */
[----:B------:R-:W-:Y:S04]  /*da60*/  STS.U8 [R0+UR9+0x4600], R122 ;  /* 0x0046007a00007988 */ /* 0x000fe80008000009 */
[----:B------:R1:W-:Y:S04]  /*da70*/  STS.U8 [R0+UR9+0x4800], R125 ;  /* 0x0048007d00007988 */ /* 0x0003e80008000009 */
[----:B------:R3:W-:Y:S04]  /*da80*/  STS.U8 [R0+UR9+0x4a00], R124 ;  /* 0x004a007c00007988 */ /* 0x0007e80008000009 */
[----:B-1----:R-:W4:Y:S04]  /*da90*/  LDL R125, [R1+0x30] ;  /* 0x00003000017d7983 */ /* 0x002f280000100800 */
[----:B---3--:R-:W4:Y:S01]  /*daa0*/  LDL R124, [R1+0x2c] ;  /* 0x00002c00017c7983 */ /* 0x008f220000100800 */
[----:B0-----:R-:W-:-:S04]  /*dab0*/  @!P0 LOP3.LUT R103, R103, R102, RZ, 0x3c, !PT ;  /* 0x0000006667678212 */ /* 0x001fc800078e3cff */
[----:B------:R-:W-:-:S04]  /*dac0*/  @!P0 LOP3.LUT R102, R103, R102, RZ, 0x3c, !PT ;  /* 0x0000006667668212 */ /* 0x000fc800078e3cff */
[----:B------:R-:W-:-:S05]  /*dad0*/  @!P0 LOP3.LUT R103, R103, R102, RZ, 0x3c, !PT ;  /* 0x0000006667678212 */ /* 0x000fca00078e3cff */
[----:B------:R0:W3:Y:S02]  /*dae0*/  @!P0 LDG.E.U8 R104, desc[UR20][R102.64] ;  /* 0x0000001466688981 */ /* 0x0000e4000c1e1100 */
[----:B0-----:R-:W-:-:S06]  /*daf0*/  PRMT R103, RZ, 0x7610, R103 ;  /* 0x00007610ff677816 */ /* 0x001fcc0000000067 */
[----:B--2---:R0:W2:Y:S04]  /*db00*/  @!P0 LDG.E.U8 R103, desc[UR20][R118.64] ;  /* 0x0000001476678981 */ /* 0x0040a8000c1e1100 */
[----:B------:R-:W0:Y:S04]  /*db10*/  LDL R118, [R1+0xa4] ;  /* 0x0000a40001767983 */ /* 0x000e280000100800 */
[----:B------:R-:W0:Y:S01]  /*db20*/  LDL R119, [R1+0xa8] ;  /* 0x0000a80001777983 */ /* 0x000e220000100800 */
[----:B------:R-:W-:Y:S02]  /*db30*/  PRMT R102, RZ, 0x7610, R102 ;  /* 0x00007610ff667816 */ /* 0x000fe40000000066 */
[----:B------:R-:W-:Y:S01]  /*db40*/  PRMT R116, RZ, 0x7610, R116 ;  /* 0x00007610ff747816 */ /* 0x000fe20000000074 */
[----:B------:R-:W-:-:S02]  /*db50*/  @!P0 IMAD.MOV.U32 R120, RZ, RZ, R200 ;  /* 0x000000ffff788224 */ /* 0x000fc400078e00c8 */
[----:B------:R-:W-:Y:S02]  /*db60*/  @!P0 IMAD.MOV.U32 R122, RZ, RZ, R232 ;  /* 0x000000ffff7a8224 */ /* 0x000fe400078e00e8 */
[----:B------:R-:W-:Y:S01]  /*db70*/  @!P0 IMAD.MOV.U32 R123, RZ, RZ, R231 ;  /* 0x000000ffff7b8224 */ /* 0x000fe200078e00e7 */
[----:B----4-:R-:W-:-:S04]  /*db80*/  @!P0 LOP3.LUT R125, R125, R124, RZ, 0x3c, !PT ;  /* 0x0000007c7d7d8212 */ /* 0x010fc800078e3cff */
[----:B------:R-:W-:-:S04]  /*db90*/  @!P0 LOP3.LUT R124, R125, R124, RZ, 0x3c, !PT ;  /* 0x0000007c7d7c8212 */ /* 0x000fc800078e3cff */
[----:B------:R-:W-:Y:S01]  /*dba0*/  @!P0 LOP3.LUT R125, R125, R124, RZ, 0x3c, !PT ;  /* 0x0000007c7d7d8212 */ /* 0x000fe200078e3cff */
[----:B------:R1:W-:Y:S04]  /*dbb0*/  STS.U8 [R0+UR9+0x4c00], R127 ;  /* 0x004c007f00007988 */ /* 0x0003e80008000009 */
[----:B------:R4:W-:Y:S04]  /*dbc0*/  STS.U8 [R0+UR9+0x4e00], R126 ;  /* 0x004e007e00007988 */ /* 0x0009e80008000009 */
[----:B-1----:R-:W2:Y:S04]  /*dbd0*/  LDL R127, [R1+0xb0] ;  /* 0x0000b000017f7983 */ /* 0x002ea80000100800 */
[----:B----4-:R-:W2:Y:S01]  /*dbe0*/  LDL R126, [R1+0xac] ;  /* 0x0000ac00017e7983 */ /* 0x010ea20000100800 */
[----:B0-----:R-:W-:-:S04]  /*dbf0*/  @!P0 LOP3.LUT R119, R119, R118, RZ, 0x3c, !PT ;  /* 0x0000007677778212 */ /* 0x001fc800078e3cff */
[----:B------:R-:W-:-:S04]  /*dc00*/  @!P0 LOP3.LUT R118, R119, R118, RZ, 0x3c, !PT ;  /* 0x0000007677768212 */ /* 0x000fc800078e3cff */
[----:B------:R-:W-:-:S05]  /*dc10*/  @!P0 LOP3.LUT R119, R119, R118, RZ, 0x3c, !PT ;  /* 0x0000007677778212 */ /* 0x000fca00078e3cff */
[----:B------:R0:W4:Y:S02]  /*dc20*/  @!P0 LDG.E.U8 R102, desc[UR20][R118.64] ;  /* 0x0000001476668981 */ /* 0x000124000c1e1100 */
[----:B0-----:R-:W-:Y:S02]  /*dc30*/  @!P0 IMAD.MOV.U32 R118, RZ, RZ, R121 ;  /* 0x000000ffff768224 */ /* 0x001fe400078e0079 */
[----:B------:R-:W-:Y:S02]  /*dc40*/  @!P0 IMAD.MOV.U32 R119, RZ, RZ, R227 ;  /* 0x000000ffff778224 */ /* 0x000fe400078e00e3 */
[----:B------:R-:W-:Y:S01]  /*dc50*/  @!P0 IMAD.MOV.U32 R121, RZ, RZ, R199 ;  /* 0x000000ffff798224 */ /* 0x000fe200078e00c7 */
[----:B------:R-:W3:Y:S04]  /*dc60*/  LDL R227, [R1+0xf0] ;  /* 0x0000f00001e37983 */ /* 0x000ee80000100800 */
[----:B------:R0:W3:Y:S02]  /*dc70*/  @!P0 LDG.E.U8 R116, desc[UR20][R118.64] ;  /* 0x0000001476748981 */ /* 0x0000e4000c1e1100 */
[----:B0-----:R-:W-:-:S02]  /*dc80*/  PRMT R118, RZ, 0x7610, R118 ;  /* 0x00007610ff767816 */ /* 0x001fc40000000076 */
[----:B------:R-:W-:-:S04]  /*dc90*/  PRMT R119, RZ, 0x7610, R119 ;  /* 0x00007610ff777816 */ /* 0x000fc80000000077 */
[----:B------:R0:W3:Y:S02]  /*dca0*/  @!P0 LDG.E.U8 R118, desc[UR20][R120.64] ;  /* 0x0000001478768981 */ /* 0x0000e4000c1e1100 */
[----:B0-----:R-:W-:Y:S02]  /*dcb0*/  @!P0 IMAD.MOV.U32 R120, RZ, RZ, R216 ;  /* 0x000000ffff788224 */ /* 0x001fe400078e00d8 */
[----:B------:R-:W-:-:S05]  /*dcc0*/  @!P0 IMAD.MOV.U32 R121, RZ, RZ, R215 ;  /* 0x000000ffff798224 */ /* 0x000fca00078e00d7 */
[----:B------:R0:W3:Y:S02]  /*dcd0*/  @!P0 LDG.E.U8 R119, desc[UR20][R120.64] ;  /* 0x0000001478778981 */ /* 0x0000e4000c1e1100 */
[----:B0-----:R-:W-:Y:S02]  /*dce0*/  PRMT R120, RZ, 0x7610, R120 ;  /* 0x00007610ff787816 */ /* 0x001fe40000000078 */
[----:B------:R-:W-:-:S04]  /*dcf0*/  PRMT R121, RZ, 0x7610, R121 ;  /* 0x00007610ff797816 */ /* 0x000fc80000000079 */
[----:B------:R0:W3:Y:S02]  /*dd00*/  @!P0 LDG.E.U8 R120, desc[UR20][R122.64] ;  /* 0x000000147a788981 */ /* 0x0000e4000c1e1100 */
[----:B0-----:R-:W-:Y:S02]  /*dd10*/  @!P0 IMAD.MOV.U32 R122, RZ, RZ, R249 ;  /* 0x000000ffff7a8224 */ /* 0x001fe400078e00f9 */
[----:B------:R-:W-:-:S05]  /*dd20*/  @!P0 IMAD.MOV.U32 R123, RZ, RZ, R248 ;  /* 0x000000ffff7b8224 */ /* 0x000fca00078e00f8 */
[----:B------:R0:W3:Y:S02]  /*dd30*/  @!P0 LDG.E.U8 R121, desc[UR20][R122.64] ;  /* 0x000000147a798981 */ /* 0x0000e4000c1e1100 */
[----:B0-----:R-:W-:-:S06]  /*dd40*/  PRMT R122, RZ, 0x7610, R122 ;  /* 0x00007610ff7a7816 */ /* 0x001fcc000000007a */
[----:B------:R0:W3:Y:S04]  /*dd50*/  @!P0 LDG.E.U8 R122, desc[UR20][R124.64] ;  /* 0x000000147c7a8981 */ /* 0x0000e8000c1e1100 */
[----:B------:R-:W0:Y:S04]  /*dd60*/  LDL R124, [R1+0x6c] ;  /* 0x00006c00017c7983 */ /* 0x000e280000100800 */
[----:B------:R-:W0:Y:S01]  /*dd70*/  LDL R125, [R1+0x70] ;  /* 0x00007000017d7983 */ /* 0x000e220000100800 */
[----:B------:R-:W-:Y:S02]  /*dd80*/  PRMT R123, RZ, 0x7610, R123 ;  /* 0x00007610ff7b7816 */ /* 0x000fe4000000007b */
[----:B--2---:R-:W-:-:S04]  /*dd90*/  @!P0 LOP3.LUT R127, R127, R126, RZ, 0x3c, !PT ;  /* 0x0000007e7f7f8212 */ /* 0x004fc800078e3cff */
[----:B------:R-:W-:-:S04]  /*dda0*/  @!P0 LOP3.LUT R126, R127, R126, RZ, 0x3c, !PT ;  /* 0x0000007e7f7e8212 */ /* 0x000fc800078e3cff */
[----:B------:R-:W-:Y:S02]  /*ddb0*/  @!P0 LOP3.LUT R127, R127, R126, RZ, 0x3c, !PT ;  /* 0x0000007e7f7f8212 */ /* 0x000fe400078e3cff */
[----:B0-----:R-:W-:-:S04]  /*ddc0*/  @!P0 LOP3.LUT R125, R125, R124, RZ, 0x3c, !PT ;  /* 0x0000007c7d7d8212 */ /* 0x001fc800078e3cff */
[----:B------:R-:W-:-:S04]  /*ddd0*/  @!P0 LOP3.LUT R124, R125, R124, RZ, 0x3c, !PT ;  /* 0x0000007c7d7c8212 */ /* 0x000fc800078e3cff */
[----:B------:R-:W-:-:S05]  /*dde0*/  @!P0 LOP3.LUT R125, R125, R124, RZ, 0x3c, !PT ;  /* 0x0000007c7d7d8212 */ /* 0x000fca00078e3cff */
[----:B------:R0:W2:Y:S02]  /*ddf0*/  @!P0 LDG.E.U8 R123, desc[UR20][R124.64] ;  /* 0x000000147c7b8981 */ /* 0x0000a4000c1e1100 */
[----:B0-----:R-:W-:-:S06]  /*de00*/  PRMT R124, RZ, 0x7610, R124 ;  /* 0x00007610ff7c7816 */ /* 0x001fcc000000007c */
[----:B------:R3:W2:Y:S04]  /*de10*/  @!P0 LDG.E.U8 R124, desc[UR20][R126.64] ;  /* 0x000000147e7c8981 */ /* 0x0006a8000c1e1100 */
[----:B------:R-:W2:Y:S01]  /*de20*/  LDL R127, [R1+0xec] ;  /* 0x0000ec00017f7983 */ /* 0x000ea20000100800 */
[----:B------:R-:W-:Y:S01]  /*de30*/  PRMT R125, RZ, 0x7610, R125 ;  /* 0x00007610ff7d7816 */ /* 0x000fe2000000007d */
[----:B---3--:R-:W-:Y:S02]  /*de40*/  @!P0 IMAD.MOV.U32 R126, RZ, RZ, R227 ;  /* 0x000000ffff7e8224 */ /* 0x008fe400078e00e3 */
[----:B------:R-:W-:Y:S04]  /*de50*/  STS.U8 [R0+UR9+0x5000], R167 ;  /* 0x005000a700007988 */ /* 0x000fe80008000009 */
[----:B------:R0:W-:Y:S04]  /*de60*/  STS.U8 [R0+UR9+0x5200], R128 ;  /* 0x0052008000007988 */ /* 0x0001e80008000009 */
[----:B------:R1:W-:Y:S04]  /*de70*/  STS.U8 [R0+UR9+0x5400], R129 ;  /* 0x0054008100007988 */ /* 0x0003e80008000009 */
[----:B------:R-:W3:Y:S01]  /*de80*/  LDL R227, [R1+0x38] ;  /* 0x0000380001e37983 */ /* 0x000ee20000100800 */
[----:B0-----:R-:W-:-:S02]  /*de90*/  PRMT R128, RZ, 0x7610, R128 ;  /* 0x00007610ff807816 */ /* 0x001fc40000000080 */
[----:B-1----:R-:W-:Y:S01]  /*dea0*/  PRMT R129, RZ, 0x7610, R129 ;  /* 0x00007610ff817816 */ /* 0x002fe20000000081 */
[----:B------:R0:W-:Y:S04]  /*deb0*/  STS.U8 [R0+UR9+0x5600], R130 ;  /* 0x0056008200007988 */ /* 0x0001e80008000009 */
[----:B------:R1:W-:Y:S01]  /*dec0*/  STS.U8 [R0+UR9+0x5800], R131 ;  /* 0x0058008300007988 */ /* 0x0003e20008000009 */
[----:B0-----:R-:W-:Y:S02]  /*ded0*/  PRMT R130, RZ, 0x7610, R130 ;  /* 0x00007610ff827816 */ /* 0x001fe40000000082 */
[----:B-1----:R-:W-:Y:S01]  /*dee0*/  PRMT R131, RZ, 0x7610, R131 ;  /* 0x00007610ff837816 */ /* 0x002fe20000000083 */
[----:B--2---:R0:W2:Y:S02]  /*def0*/  @!P0 LDG.E.U8 R125, desc[UR20][R126.64] ;  /* 0x000000147e7d8981 */ /* 0x0040a4000c1e1100 */
[----:B0-----:R-:W-:-:S02]  /*df00*/  @!P0 IMAD.MOV.U32 R126, RZ, RZ, R202 ;  /* 0x000000ffff7e8224 */ /* 0x001fc400078e00ca */
        /* <DEDUP_REMOVED lines=11> */
[----:B------:R-:W2:Y:S01]  /*dfc0*/  LDL R127, [R1+0x34] ;  /* 0x00003400017f7983 */ /* 0x000ea20000100800 */
[----:B---3--:R-:W-:-:S03]  /*dfd0*/  @!P0 IMAD.MOV.U32 R126, RZ, RZ, R227 ;  /* 0x000000ffff7e8224 */ /* 0x008fc600078e00e3 */
[----:B------:R0:W-:Y:S02]  /*dfe0*/  STS.U8 [R0+UR9+0x5a00], R132 ;  /* 0x005a008400007988 */ /* 0x0001e40008000009 */
[----:B0-----:R-:W-:-:S06]  /*dff0*/  PRMT R132, RZ, 0x7610, R132 ;  /* 0x00007610ff847816 */ /* 0x001fcc0000000084 */
[----:B--2---:R0:W2:Y:S04]  /*e000*/  @!P0 LDG.E.U8 R132, desc[UR20][R126.64] ;  /* 0x000000147e848981 */ /* 0x0040a8000c1e1100 */
[----:B------:R-:W0:Y:S04]  /*e010*/  LDL R126, [R1+0x74] ;  /* 0x00007400017e7983 */ /* 0x000e280000100800 */
[----:B------:R-:W0:Y:S04]  /*e020*/  LDL R127, [R1+0x78] ;  /* 0x00007800017f7983 */ /* 0x000e280000100800 */
[----:B------:R1:W-:Y:S02]  /*e030*/  STS.U8 [R0+UR9+0x5c00], R166 ;  /* 0x005c00a600007988 */ /* 0x0003e40008000009 */
[----:B-1----:R-:W-:-:S02]  /*e040*/  PRMT R166, RZ, 0x7610, R166 ;  /* 0x00007610ffa67816 */ /* 0x002fc400000000a6 */
[----:B0-----:R-:W-:-:S04]  /*e050*/  @!P0 LOP3.LUT R127, R127, R126, RZ, 0x3c, !PT ;  /* 0x0000007e7f7f8212 */ /* 0x001fc800078e3cff */
[----:B------:R-:W-:-:S04]  /*e060*/  @!P0 LOP3.LUT R126, R127, R126, RZ, 0x3c, !PT ;  /* 0x0000007e7f7e8212 */ /* 0x000fc800078e3cff */
[----:B------:R-:W-:-:S05]  /*e070*/  @!P0 LOP3.LUT R127, R127, R126, RZ, 0x3c, !PT ;  /* 0x0000007e7f7f8212 */ /* 0x000fca00078e3cff */
[----:B------:R0:W3:Y:S04]  /*e080*/  @!P0 LDG.E.U8 R166, desc[UR20][R126.64] ;  /* 0x000000147ea68981 */ /* 0x0000e8000c1e1100 */
[----:B------:R-:W0:Y:S04]  /*e090*/  LDL R126, [R1+0xb4] ;  /* 0x0000b400017e7983 */ /* 0x000e280000100800 */
[----:B------:R-:W0:Y:S04]  /*e0a0*/  LDL R127, [R1+0xb8] ;  /* 0x0000b800017f7983 */ /* 0x000e280000100800 */
[----:B------:R1:W-:Y:S02]  /*e0b0*/  STS.U8 [R0+UR9+0x5e00], R165 ;  /* 0x005e00a500007988 */ /* 0x0003e40008000009 */
[----:B-1----:R-:W-:Y:S01]  /*e0c0*/  PRMT R165, RZ, 0x7610, R165 ;  /* 0x00007610ffa57816 */ /* 0x002fe200000000a5 */
[----:B------:R-:W1:Y:S01]  /*e0d0*/  S2R R227, SR_TID.X ;  /* 0x0000000000e37919 */ /* 0x000e620000002100 */
[----:B0-----:R-:W-:-:S04]  /*e0e0*/  @!P0 LOP3.LUT R127, R127, R126, RZ, 0x3c, !PT ;  /* 0x0000007e7f7f8212 */ /* 0x001fc800078e3cff */
[----:B------:R-:W-:-:S04]  /*e0f0*/  @!P0 LOP3.LUT R126, R127, R126, RZ, 0x3c, !PT ;  /* 0x0000007e7f7e8212 */ /* 0x000fc800078e3cff */
[----:B------:R-:W-:-:S05]  /*e100*/  @!P0 LOP3.LUT R127, R127, R126, RZ, 0x3c, !PT ;  /* 0x0000007e7f7f8212 */ /* 0x000fca00078e3cff */
[----:B------:R0:W2:Y:S04]  /*e110*/  @!P0 LDG.E.U8 R165, desc[UR20][R126.64] ;  /* 0x000000147ea58981 */ /* 0x0000a8000c1e1100 */
[----:B------:R-:W0:Y:S04]  /*e120*/  LDL R126, [R1+0xf4] ;  /* 0x0000f400017e7983 */ /* 0x000e280000100800 */
[----:B------:R-:W0:Y:S01]  /*e130*/  LDL R127, [R1+0xf8] ;  /* 0x0000f800017f7983 */ /* 0x000e220000100800 */
[----:B-1----:R-:W-:-:S04]  /*e140*/  LOP3.LUT R227, R227, 0x7f, RZ, 0xc0, !PT ;  /* 0x0000007fe3e37812 */ /* 0x002fc800078ec0ff */
[----:B------:R-:W-:-:S05]  /*e150*/  LOP3.LUT R227, R227, 0x10, RZ, 0x3c, !PT ;  /* 0x00000010e3e37812 */ /* 0x000fca00078e3cff */
[----:B------:R1:W-:Y:S04]  /*e160*/  STS.U8 [R227+UR9+0x4080], R164 ;  /* 0x004080a4e3007988 */ /* 0x0003e80008000009 */
[----:B------:R3:W-:Y:S01]  /*e170*/  STS.U8 [R227+UR9+0x4280], R163 ;  /* 0x004280a3e3007988 */ /* 0x0007e20008000009 */
[----:B-1----:R-:W-:Y:S02]  /*e180*/  PRMT R164, RZ, 0x7610, R164 ;  /* 0x00007610ffa47816 */ /* 0x002fe400000000a4 */
[----:B---3--:R-:W-:Y:S01]  /*e190*/  PRMT R163, RZ, 0x7610, R163 ;  /* 0x00007610ffa37816 */ /* 0x008fe200000000a3 */
[----:B------:R1:W-:Y:S04]  /*e1a0*/  STS.U8 [R227+UR9+0x4480], R162 ;  /* 0x004480a2e3007988 */ /* 0x0003e80008000009 */
[----:B------:R3:W-:Y:S01]  /*e1b0*/  STS.U8 [R227+UR9+0x4680], R161 ;  /* 0x004680a1e3007988 */ /* 0x0007e20008000009 */
[----:B-1----:R-:W-:-:S02]  /*e1c0*/  PRMT R162, RZ, 0x7610, R162 ;  /* 0x00007610ffa27816 */ /* 0x002fc400000000a2 */
[----:B---3--:R-:W-:Y:S02]  /*e1d0*/  PRMT R161, RZ, 0x7610, R161 ;  /* 0x00007610ffa17816 */ /* 0x008fe400000000a1 */
[----:B0-----:R-:W-:-:S04]  /*e1e0*/  @!P0 LOP3.LUT R127, R127, R126, RZ, 0x3c, !PT ;  /* 0x0000007e7f7f8212 */ /* 0x001fc800078e3cff */
[----:B------:R-:W-:-:S04]  /*e1f0*/  @!P0 LOP3.LUT R126, R127, R126, RZ, 0x3c, !PT ;  /* 0x0000007e7f7e8212 */ /* 0x000fc800078e3cff */
[----:B------:R-:W-:-:S05]  /*e200*/  @!P0 LOP3.LUT R127, R127, R126, RZ, 0x3c, !PT ;  /* 0x0000007e7f7f8212 */ /* 0x000fca00078e3cff */
[----:B------:R0:W3:Y:S02]  /*e210*/  @!P0 LDG.E.U8 R164, desc[UR20][R126.64] ;  /* 0x000000147ea48981 */ /* 0x0000e4000c1e1100 */
        /* <DEDUP_REMOVED lines=9> */
[----:B------:R-:W0:Y:S04]  /*e2b0*/  LDL R127, [R1] ;  /* 0x00000000017f7983 */ /* 0x000e280000100800 */
[----:B------:R1:W-:Y:S02]  /*e2c0*/  STS.U8 [R227+UR9+0x4880], R160 ;  /* 0x004880a0e3007988 */ /* 0x0003e40008000009 */
[----:B-1----:R-:W-:Y:S01]  /*e2d0*/  PRMT R160, RZ, 0x7610, R160 ;  /* 0x00007610ffa07816 */ /* 0x002fe200000000a0 */
[----:B0-----:R-:W-:-:S02]  /*e2e0*/  @!P0 IMAD.MOV.U32 R126, RZ, RZ, R127 ;  /* 0x000000ffff7e8224 */ /* 0x001fc400078e007f */
[----:B------:R-:W-:-:S05]  /*e2f0*/  @!P0 IMAD.MOV.U32 R127, RZ, RZ, R252 ;  /* 0x000000ffff7f8224 */ /* 0x000fca00078e00fc */
[----:B------:R0:W2:Y:S04]  /*e300*/  @!P0 LDG.E.U8 R160, desc[UR20][R126.64] ;  /* 0x000000147ea08981 */ /* 0x0000a8000c1e1100 */
[----:B------:R-:W0:Y:S04]  /*e310*/  LDL R126, [R1+0x3c] ;  /* 0x00003c00017e7983 */ /* 0x000e280000100800 */
[----:B------:R-:W0:Y:S04]  /*e320*/  LDL R127, [R1+0x40] ;  /* 0x00004000017f7983 */ /* 0x000e280000100800 */
[----:B------:R1:W-:Y:S02]  /*e330*/  STS.U8 [R227+UR9+0x4a80], R159 ;  /* 0x004a809fe3007988 */ /* 0x0003e40008000009 */
[----:B-1----:R-:W-:-:S02]  /*e340*/  PRMT R159, RZ, 0x7610, R159 ;  /* 0x00007610ff9f7816 */ /* 0x002fc4000000009f */
[----:B0-----:R-:W-:-:S04]  /*e350*/  @!P0 LOP3.LUT R127, R127, R126, RZ, 0x3c, !PT ;  /* 0x0000007e7f7f8212 */ /* 0x001fc800078e3cff */
[----:B------:R-:W-:-:S04]  /*e360*/  @!P0 LOP3.LUT R126, R127, R126, RZ, 0x3c, !PT ;  /* 0x0000007e7f7e8212 */ /* 0x000fc800078e3cff */
[----:B------:R-:W-:-:S05]  /*e370*/  @!P0 LOP3.LUT R127, R127, R126, RZ, 0x3c, !PT ;  /* 0x0000007e7f7f8212 */ /* 0x000fca00078e3cff */
        /* <DEDUP_REMOVED lines=19> */
[----:B------:R1:W-:Y:S04]  /*e4b0*/  STS.U8 [R227+UR9+0x5080], R156 ;  /* 0x0050809ce3007988 */ /* 0x0003e80008000009 */
[----:B------:R3:W-:Y:S01]  /*e4c0*/  STS.U8 [R227+UR9+0x5280], R155 ;  /* 0x0052809be3007988 */ /* 0x0007e20008000009 */
[----:B-1----:R-:W-:-:S02]  /*e4d0*/  PRMT R156, RZ, 0x7610, R156 ;  /* 0x00007610ff9c7816 */ /* 0x002fc4000000009c */
[----:B---3--:R-:W-:Y:S01]  /*e4e0*/  PRMT R155, RZ, 0x7610, R155 ;  /* 0x00007610ff9b7816 */ /* 0x008fe2000000009b */
[----:B------:R1:W-:Y:S04]  /*e4f0*/  STS.U8 [R227+UR9+0x5480], R154 ;  /* 0x0054809ae3007988 */ /* 0x0003e80008000009 */
[----:B------:R3:W-:Y:S01]  /*e500*/  STS.U8 [R227+UR9+0x5680], R153 ;  /* 0x00568099e3007988 */ /* 0x0007e20008000009 */
[----:B-1----:R-:W-:Y:S02]  /*e510*/  PRMT R154, RZ, 0x7610, R154 ;  /* 0x00007610ff9a7816 */ /* 0x002fe4000000009a */
        /* <DEDUP_REMOVED lines=42> */
[----:B------:R-:W2:Y:S01]  /*e7c0*/  LDL.LU R227, [R1+0x148] ;  /* 0x0001480001e37983 */ /* 0x000ea20000300800 */
[----:B0-----:R-:W-:-:S04]  /*e7d0*/  @!P0 LOP3.LUT R127, R127, R126, RZ, 0x3c, !PT ;  /* 0x0000007e7f7f8212 */ /* 0x001fc800078e3cff */
[----:B------:R-:W-:-:S04]  /*e7e0*/  @!P0 LOP3.LUT R126, R127, R126, RZ, 0x3c, !PT ;  /* 0x0000007e7f7e8212 */ /* 0x000fc800078e3cff */
[----:B------:R-:W-:-:S05]  /*e7f0*/  @!P0 LOP3.LUT R127, R127, R126, RZ, 0x3c, !PT ;  /* 0x0000007e7f7f8212 */ /* 0x000fca00078e3cff */
[----:B------:R0:W2:Y:S04]  /*e800*/  @!P0 LDG.E.U8 R149, desc[UR20][R126.64] ;  /* 0x000000147e958981 */ /* 0x0000a8000c1e1100 */
[----:B------:R-:W0:Y:S04]  /*e810*/  LDL R126, [R1+0x104] ;  /* 0x00010400017e7983 */ /* 0x000e280000100800 */
[----:B------:R-:W0:Y:S01]  /*e820*/  LDL R127, [R1+0x108] ;  /* 0x00010800017f7983 */ /* 0x000e220000100800 */
[----:B------:R-:W-:-:S04]  /*e830*/  LOP3.LUT R245, R245, 0x7f, RZ, 0xc0, !PT ;  /* 0x0000007ff5f57812 */ /* 0x000fc800078ec0ff */
        /* <DEDUP_REMOVED lines=106> */
[----:B------:R-:W-:-:S05]  /*eee0*/  LOP3.LUT R0, R0, 0x30, RZ, 0x3c, !PT ;  /* 0x0000003000007812 */ /* 0x000fca00078e3cff */
[----:B------:R1:W-:Y:S01]  /*eef0*/  STS.U8 [R0+UR9+0x4180], R244 ;  /* 0x004180f400007988 */ /* 0x0003e20008000009 */
[----:B0-----:R-:W-:-:S04]  /*ef00*/  @!P0 LOP3.LUT R127, R127, R126, RZ, 0x3c, !PT ;  /* 0x0000007e7f7f8212 */ /* 0x001fc800078e3cff */
[----:B------:R-:W-:-:S04]  /*ef10*/  @!P0 LOP3.LUT R126, R127, R126, RZ, 0x3c, !PT ;  /* 0x0000007e7f7e8212 */ /* 0x000fc800078e3cff */
[----:B------:R-:W-:-:S05]  /*ef20*/  @!P0 LOP3.LUT R127, R127, R126, RZ, 0x3c, !PT ;  /* 0x0000007e7f7f8212 */ /* 0x000fca00078e3cff */
[----:B------:R0:W2:Y:S04]  /*ef30*/  @!P0 LDG.E.U8 R133, desc[UR20][R126.64] ;  /* 0x000000147e858981 */ /* 0x0000a8000c1e1100 */
[----:B------:R-:W0:Y:S04]  /*ef40*/  LDL R126, [R1+0x114] ;  /* 0x00011400017e7983 */ /* 0x000e280000100800 */
[----:B------:R-:W0:Y:S04]  /*ef50*/  LDL R127, [R1+0x118] ;  /* 0x00011800017f7983 */ /* 0x000e280000100800 */
[----:B-1----:R-:W2:Y:S01]  /*ef60*/  LDL.LU R244, [R1+0x140] ;  /* 0x0001400001f47983 */ /* 0x002ea20000300800 */
[----:B------:R-:W-:-:S03]  /*ef70*/  PRMT R167, RZ, 0x7610, R167 ;  /* 0x00007610ffa77816 */ /* 0x000fc600000000a7 */
[----:B------:R1:W-:Y:S04]  /*ef80*/  STS.U8 [R0+UR9+0x4380], R238 ;  /* 0x004380ee00007988 */ /* 0x0003e80008000009 */
[----:B------:R3:W-:Y:S01]  /*ef90*/  STS.U8 [R0+UR9+0x4580], R192 ;  /* 0x004580c000007988 */ /* 0x0007e20008000009 */
[----:B-1----:R-:W-:Y:S02]  /*efa0*/  PRMT R238, RZ, 0x7610, R238 ;  /* 0x00007610ffee7816 */ /* 0x002fe400000000ee */
[----:B---3--:R-:W-:Y:S01]  /*efb0*/  PRMT R192, RZ, 0x7610, R192 ;  /* 0x00007610ffc07816 */ /* 0x008fe200000000c0 */
[----:B------:R1:W-:Y:S02]  /*efc0*/  STS.U8 [R0+UR9+0x4780], R187 ;  /* 0x004780bb00007988 */ /* 0x0003e40008000009 */
[----:B-1----:R-:W-:-:S02]  /*efd0*/  PRMT R187, RZ, 0x7610, R187 ;  /* 0x00007610ffbb7816 */ /* 0x002fc400000000bb */
[----:B0-----:R-:W-:-:S04]  /*efe0*/  @!P0 LOP3.LUT R127, R127, R126, RZ, 0x3c, !PT ;  /* 0x0000007e7f7f8212 */ /* 0x001fc800078e3cff */
[----:B------:R-:W-:-:S04]  /*eff0*/  @!P0 LOP3.LUT R126, R127, R126, RZ, 0x3c, !PT ;  /* 0x0000007e7f7e8212 */ /* 0x000fc800078e3cff */
[----:B------:R-:W-:-:S05]  /*f000*/  @!P0 LOP3.LUT R127, R127, R126, RZ, 0x3c, !PT ;  /* 0x0000007e7f7f8212 */ /* 0x000fca00078e3cff */
[----:B------:R0:W3:Y:S02]  /*f010*/  @!P0 LDG.E.U8 R167, desc[UR20][R126.64] ;  /* 0x000000147ea78981 */ /* 0x0000e4000c1e1100 */
[----:B0-----:R-:W-:Y:S02]  /*f020*/  @!P0 IMAD.MOV.U32 R126, RZ, RZ, R212 ;  /* 0x000000ffff7e8224 */ /* 0x001fe400078e00d4 */
[----:B------:R-:W-:-:S05]  /*f030*/  @!P0 IMAD.MOV.U32 R127, RZ, RZ, R211 ;  /* 0x000000ffff7f8224 */ /* 0x000fca00078e00d3 */
[----:B------:R0:W3:Y:S02]  /*f040*/  @!P0 LDG.E.U8 R238, desc[UR20][R126.64] ;  /* 0x000000147eee8981 */ /* 0x0000e4000c1e1100 */
[----:B0-----:R-:W-:Y:S02]  /*f050*/  @!P0 IMAD.MOV.U32 R126, RZ, RZ, R228 ;  /* 0x000000ffff7e8224 */ /* 0x001fe400078e00e4 */
[----:B--2---:R-:W-:-:S05]  /*f060*/  @!P0 IMAD.MOV.U32 R127, RZ, RZ, R227 ;  /* 0x000000ffff7f8224 */ /* 0x004fca00078e00e3 */
        /* <DEDUP_REMOVED lines=40> */
[----:B------:R-:W5:Y:S01]  /*f2f0*/  LDL.LU R0, [R1+0x13c] ;  /* 0x00013c0001007983 */ /* 0x000f620000300800 */
[----:B0-----:R-:W-:-:S04]  /*f300*/  @!P0 LOP3.LUT R127, R127, R126, RZ, 0x3c, !PT ;  /* 0x0000007e7f7f8212 */ /* 0x001fc800078e3cff */
[----:B------:R-:W-:-:S04]  /*f310*/  @!P0 LOP3.LUT R126, R127, R126, RZ, 0x3c, !PT ;  /* 0x0000007e7f7e8212 */ /* 0x000fc800078e3cff */
[----:B------:R-:W-:-:S05]  /*f320*/  @!P0 LOP3.LUT R127, R127, R126, RZ, 0x3c, !PT ;  /* 0x0000007e7f7f8212 */ /* 0x000fca00078e3cff */
[----:B------:R0:W2:Y:S02]  /*f330*/  @!P0 LDG.E.U8 R115, desc[UR20][R126.64] ;  /* 0x000000147e738981 */ /* 0x0000a4000c1e1100 */
[----:B0-----:R-:W0:Y:S02]  /*f340*/  S2R R127, SR_TID.X ;  /* 0x00000000007f7919 */ /* 0x001e240000002100 */
[C---:B0-----:R-:W-:Y:S02]  /*f350*/  LOP3.LUT R126, R127.reuse, 0x7f, RZ, 0xc0, !PT ;  /* 0x0000007f7f7e7812 */ /* 0x041fe400078ec0ff */
[----:B------:R-:W-:Y:S02]  /*f360*/  LOP3.LUT R127, R127, 0x7f, RZ, 0xc0, !PT ;  /* 0x0000007f7f7f7812 */ /* 0x000fe400078ec0ff */
[----:B------:R-:W-:-:S05]  /*f370*/  LOP3.LUT R126, R126, 0x30, RZ, 0x3c, !PT ;  /* 0x000000307e7e7812 */ /* 0x000fca00078e3cff */
[----:B------:R0:W-:Y:S02]  /*f380*/  STS.U8 [R126+UR9+0x5380], R101 ;  /* 0x005380657e007988 */ /* 0x0001e40008000009 */
[----:B0-----:R-:W-:Y:S01]  /*f390*/  LOP3.LUT R101, R127, 0x30, RZ, 0x3c, !PT ;  /* 0x000000307f657812 */ /* 0x001fe200078e3cff */
[----:B------:R-:W0:Y:S04]  /*f3a0*/  S2R R126, SR_TID.X ;  /* 0x00000000007e7919 */ /* 0x000e280000002100 */
[----:B------:R1:W-:Y:S02]  /*f3b0*/  STS.U8 [R101+UR9+0x5580], R114 ;  /* 0x0055807265007988 */ /* 0x0003e40008000009 */
[----:B-1----:R-:W1:Y:S02]  /*f3c0*/  S2R R114, SR_TID.X ;  /* 0x0000000000727919 */ /* 0x002e640000002100 */
[----:B------:R0:W-:Y:S04]  /*f3d0*/  STS.U8 [R101+UR9+0x5780], R113 ;  /* 0x0057807165007988 */ /* 0x0001e80008000009 */
[----:B------:R0:W-:Y:S04]  /*f3e0*/  STS.U8 [R101+UR9+0x5980], R112 ;  /* 0x0059807065007988 */ /* 0x0001e80008000009 */
[----:B------:R-:W-:Y:S01]  /*f3f0*/  STS.U8 [R101+UR9+0x5b80], R111 ;  /* 0x005b806f65007988 */ /* 0x000fe20008000009 */
[----:B0-----:R-:W-:-:S03]  /*f400*/  LOP3.LUT R127, R126, 0x7f, RZ, 0xc0, !PT ;  /* 0x0000007f7e7f7812 */ /* 0x001fc600078ec0ff */
[----:B------:R-:W-:Y:S04]  /*f410*/  STS.U8 [R101+UR9+0x5d80], R110 ;  /* 0x005d806e65007988 */ /* 0x000fe80008000009 */
[----:B------:R-:W-:Y:S04]  /*f420*/  STS.U8 [R101+UR9+0x5f80], R109 ;  /* 0x005f806d65007988 */ /* 0x000fe80008000009 */
[----:B------:R-:W-:Y:S01]  /*f430*/  STS.U8 [R127+UR9+0x6000], R108 ;  /* 0x0060006c7f007988 */ /* 0x000fe20008000009 */
[----:B-1----:R-:W-:-:S03]  /*f440*/  LOP3.LUT R114, R114, 0x7f, RZ, 0xc0, !PT ;  /* 0x0000007f72727812 */ /* 0x002fc600078ec0ff */
[----:B------:R-:W-:Y:S01]  /*f450*/  STS.U8 [R127+UR9+0x6400], R107 ;  /* 0x0064006b7f007988 */ /* 0x000fe20008000009 */
[----:B------:R-:W-:-:S03]  /*f460*/  LOP3.LUT R113, R114, 0x10, RZ, 0x3c, !PT ;  /* 0x0000001072717812 */ /* 0x000fc600078e3cff */
[----:B------:R-:W-:Y:S04]  /*f470*/  STS.U8 [R127+UR9+0x6800], R106 ;  /* 0x0068006a7f007988 */ /* 0x000fe80008000009 */
[----:B------:R-:W-:Y:S04]  /*f480*/  STS.U8 [R127+UR9+0x6c00], R105 ;  /* 0x006c00697f007988 */ /* 0x000fe80008000009 */
[----:B------:R-:W-:Y:S04]  /*f490*/  STS.U8 [R127+UR9+0x7000], R104 ;  /* 0x007000687f007988 */ /* 0x000fe80008000009 */
[----:B------:R-:W-:Y:S04]  /*f4a0*/  STS.U8 [R127+UR9+0x7400], R103 ;  /* 0x007400677f007988 */ /* 0x000fe80008000009 */
[----:B----4-:R-:W-:Y:S04]  /*f4b0*/  STS.U8 [R127+UR9+0x7800], R102 ;  /* 0x007800667f007988 */ /* 0x010fe80008000009 */
[----:B------:R-:W-:Y:S01]  /*f4c0*/  STS.U8 [R127+UR9+0x7c00], R116 ;  /* 0x007c00747f007988 */ /* 0x000fe20008000009 */
[----:B------:R-:W-:-:S03]  /*f4d0*/  LOP3.LUT R114, R114, 0x20, RZ, 0x3c, !PT ;  /* 0x0000002072727812 */ /* 0x000fc600078e3cff */
        /* <DEDUP_REMOVED lines=11> */
[----:B------:R-:W-:Y:S01]  /*f590*/  STS.U8 [R114+UR9+0x6d00], R131 ;  /* 0x006d008372007988 */ /* 0x000fe20008000009 */
[----:B------:R-:W-:-:S03]  /*f5a0*/  LOP3.LUT R126, R126, 0x7f, RZ, 0xc0, !PT ;  /* 0x0000007f7e7e7812 */ /* 0x000fc600078ec0ff */
        /* <DEDUP_REMOVED lines=15> */
[----:B0-----:R-:W-:-:S03]  /*f6a0*/  LOP3.LUT R101, R126, 0x50, RZ, 0x3c, !PT ;  /* 0x000000507e657812 */ /* 0x001fc600078e3cff */
        /* <DEDUP_REMOVED lines=15> */
[----:B------:R1:W-:Y:S04]  /*f7a0*/  STS.U8 [R102+UR9+0x6300], R139 ;  /* 0x0063008b66007988 */ /* 0x0003e80008000009 */
[----:B------:R1:W-:Y:S01]  /*f7b0*/  STS.U8 [R102+UR9+0x6700], R138 ;  /* 0x0067008a66007988 */ /* 0x0003e20008000009 */
[----:B0-----:R-:W-:-:S03]  /*f7c0*/  LOP3.LUT R101, R127, 0x70, RZ, 0x3c, !PT ;  /* 0x000000707f657812 */ /* 0x001fc600078e3cff */
[----:B------:R1:W-:Y:S04]  /*f7d0*/  STS.U8 [R102+UR9+0x6b00], R137 ;  /* 0x006b008966007988 */ /* 0x0003e80008000009 */
[----:B------:R1:W-:Y:S04]  /*f7e0*/  STS.U8 [R102+UR9+0x6f00], R136 ;  /* 0x006f008866007988 */ /* 0x0003e80008000009 */
[----:B------:R1:W-:Y:S04]  /*f7f0*/  STS.U8 [R102+UR9+0x7300], R135 ;  /* 0x0073008766007988 */ /* 0x0003e80008000009 */
[----:B------:R1:W-:Y:S04]  /*f800*/  STS.U8 [R102+UR9+0x7700], R134 ;  /* 0x0077008666007988 */ /* 0x0003e80008000009 */
[----:B------:R1:W-:Y:S04]  /*f810*/  STS.U8 [R102+UR9+0x7b00], R133 ;  /* 0x007b008566007988 */ /* 0x0003e80008000009 */
[----:B---3--:R1:W-:Y:S04]  /*f820*/  STS.U8 [R102+UR9+0x7f00], R167 ;  /* 0x007f00a766007988 */ /* 0x0083e80008000009 */
[----:B------:R1:W-:Y:S04]  /*f830*/  STS.U8 [R101+UR9+0x6380], R238 ;  /* 0x006380ee65007988 */ /* 0x0003e80008000009 */
[----:B--2---:R1:W-:Y:S04]  /*f840*/  STS.U8 [R101+UR9+0x6780], R192 ;  /* 0x006780c065007988 */ /* 0x0043e80008000009 */
[----:B------:R1:W-:Y:S04]  /*f850*/  STS.U8 [R101+UR9+0x6b80], R187 ;  /* 0x006b80bb65007988 */ /* 0x0003e80008000009 */
[----:B------:R1:W-:Y:S04]  /*f860*/  STS.U8 [R101+UR9+0x6f80], R186 ;  /* 0x006f80ba65007988 */ /* 0x0003e80008000009 */
[----:B------:R1:W-:Y:S04]  /*f870*/  STS.U8 [R101+UR9+0x7380], R181 ;  /* 0x007380b565007988 */ /* 0x0003e80008000009 */
[----:B------:R1:W-:Y:S04]  /*f880*/  STS.U8 [R101+UR9+0x7780], R175 ;  /* 0x007780af65007988 */ /* 0x0003e80008000009 */
[----:B------:R1:W-:Y:S04]  /*f890*/  STS.U8 [R101+UR9+0x7b80], R117 ;  /* 0x007b807565007988 */ /* 0x0003e80008000009 */
[----:B------:R1:W-:Y:S01]  /*f8a0*/  STS.U8 [R101+UR9+0x7f80], R115 ;  /* 0x007f807365007988 */ /* 0x0003e20008000009 */
[----:B------:R0:W-:Y:S06]  /*f8b0*/  MEMBAR.ALL.CTA ;  /* 0x0000000000007992 */ /* 0x0001ec0000008000 */
[----:B0-----:R-:W0:Y:S01]  /*f8c0*/  FENCE.VIEW.ASYNC.S ;  /* 0x00000000000073c6 */ /* 0x001e220000000000 */
[----:B------:R-:W-:Y:S01]  /*f8d0*/  ULEA UR6, UR23, UR9, 0x3 ;  /* 0x0000000917067291 */ /* 0x000fe2000f8e18ff */
[----:B------:R-:W-:-:S03]  /*f8e0*/  UMOV UR4, UR5 ;  /* 0x0000000500047c82 */ /* 0x000fc60008000000 */
[----:B------:R-:W-:Y:S01]  /*f8f0*/  UIADD3 UR6, UPT, UPT, UR6, 0x8000, URZ ;  /* 0x0000800006067890 */ /* 0x000fe2000fffe0ff */
[----:B0-----:R-:W-:Y:S06]  /*f900*/  BAR.SYNC.DEFER_BLOCKING 0x0 ;  /* 0x0000000000007b1d */ /* 0x001fec0000010000 */
[----:B-1----:R-:W-:Y:S05]  /*f910*/  BRA.U UP1, `(.L_x_9) ;  /* 0x0000000101487547 */ /* 0x002fea000b800000 */
[----:B------:R-:W-:Y:S01]  /*f920*/  UMOV UR13, 0x80004020 ;  /* 0x80004020000d7882 */ /* 0x000fe20000000000 */
[----:B------:R-:W-:Y:S01]  /*f930*/  UMOV UR15, 0x40004040 ;  /* 0x40004040000f7882 */ /* 0x000fe20000000000 */
[----:B------:R-:W-:Y:S01]  /*f940*/  UMOV UR16, 0x0 ;  /* 0x0000000000107882 */ /* 0x000fe20000000000 */
[----:B------:R-:W-:Y:S01]  /*f950*/  UMOV UR17, 0x4108490 ;  /* 0x0410849000117882 */ /* 0x000fe20000000000 */
[----:B------:R-:W-:Y:S01]  /*f960*/  UMOV UR40, 0x0 ;  /* 0x0000000000287882 */ /* 0x000fe20000000000 */
[----:B------:R-:W-:Y:S01]  /*f970*/  UMOV UR41, 0x4108490 ;  /* 0x0410849000297882 */ /* 0x000fe20000000000 */
[----:B------:R-:W-:Y:S01]  /*f980*/  UMOV UR42, 0x0 ;  /* 0x00000000002a7882 */ /* 0x000fe20000000000 */
[----:B------:R-:W-:Y:S01]  /*f990*/  UMOV UR43, 0x4108490 ;  /* 0x04108490002b7882 */ /* 0x000fe20000000000 */
[----:B------:R-:W-:Y:S01]  /*f9a0*/  UMOV UR7, URZ ;  /* 0x000000ff00077c82 */ /* 0x000fe20008000000 */
[----:B------:R0:W-:Y:S01]  /*f9b0*/  UTCQMMA gdesc[UR12], gdesc[UR14], tmem[UR8], tmem[UR16], idesc[UR17], UPT ;  /* 0x00ff100e0c0075ea */ /* 0x0001e2000b800308 */
        /* <DEDUP_REMOVED lines=8> */
.L_x_9:
[----:B------:R-:W-:Y:S01]  /*fa40*/  UIADD3 UR23, UPT, UPT, UR23, 0x1, URZ ;  /* 0x0000000117177890 */ /* 0x000fe2000fffe0ff */
[----:B------:R-:W-:Y:S01]  /*fa50*/  IMAD.U32 R101, RZ, RZ, UR4 ;  /* 0x00000004ff657e24 */ /* 0x000fe2000f8e00ff */
[----:B------:R-:W-:Y:S02]  /*fa60*/  UIADD3 UR19, UPT, UPT, UR19, -0x1, URZ ;  /* 0xffffffff13137890 */ /* 0x000fe4000fffe0ff */
[----:B------:R-:W-:Y:S02]  /*fa70*/  UISETP.GT.AND UP2, UPT, UR23, 0x1, UPT ;  /* 0x000000011700788c */ /* 0x000fe4000bf44270 */
[----:B------:R-:W-:Y:S02]  /*fa80*/  UIADD3 UR22, UPT, UPT, UR22, -0x80, URZ ;  /* 0xffffff8016167890 */ /* 0x000fe4000fffe0ff */
[----:B0-----:R-:W-:Y:S02]  /*fa90*/  USEL UR5, URZ, 0x1, !UP2 ;  /* 0x00000001ff057887 */ /* 0x001fe4000d000000 */
[----:B------:R-:W-:-:S02]  /*faa0*/  USEL UR23, UR23, URZ, !UP2 ;  /* 0x000000ff17177287 */ /* 0x000fc4000d000000 */
[----:B------:R-:W-:Y:S02]  /*fab0*/  UISETP.NE.U32.AND UP2, UPT, UR19, URZ, UPT ;  /* 0x000000ff1300728c */ /* 0x000fe4000bf45070 */
[----:B------:R-:W-:-:S07]  /*fac0*/  ULOP3.LUT UR5, UR4, UR5, URZ, 0x3c, !UPT ;  /* 0x0000000504057292 */ /* 0x000fce000f8e3cff */
[----:B------:R-:W-:Y:S05]  /*fad0*/  BRA.U UP2, `(.L_x_10) ;  /* 0xffffffa102f07547 */ /* 0x000fea000b83ffff */
.L_x_7:
[----:B------:R-:W-:-:S09]  /*fae0*/  UISETP.GE.AND UP1, UPT, UR24, 0x80, UPT ;  /* 0x000000801800788c */ /* 0x000fd2000bf26270 */
[----:B------:R-:W-:Y:S05]  /*faf0*/  BRA.U !UP1, `(.L_x_11) ;  /* 0x0000000109107547 */ /* 0x000fea000b800000 */
[----:B------:R-:W-:-:S06]  /*fb00*/  USHF.L.U32 UR4, UR4, 0x1f, URZ ;  /* 0x0000001f04047899 */ /* 0x000fcc00080006ff */
[----:B-----5:R-:W-:-:S04]  /*fb10*/  IMAD.U32 R2, RZ, RZ, UR4 ;  /* 0x00000004ff027e24 */ /* 0x020fc8000f8e00ff */
[----:B------:R-:W1:Y:S02]  /*fb20*/  SYNCS.PHASECHK.TRANS64.TRYWAIT P0, [UR6], R2 ;  /* 0x00000002ff0075a7 */ /* 0x000e640008001106 */
[----:B-1----:R-:W-:Y:S05]  /*fb30*/  @!P0 BRA `(.L_x_12) ;  /* 0x0000001800388947 */ /* 0x002fea0003800000 */
.L_x_11:
[----:B------:R-:W2:Y:S01]  /*fb40*/  LDL.LU R39, [R1+0x138] ;  /* 0x0001380001277983 */ /* 0x000ea20000300800 */
[----:B------:R-:W2:Y:S01]  /*fb50*/  LDCU UR4, c[0x0][0x3b4] ;  /* 0x00007680ff0477ac */ /* 0x000ea20008000800 */
[----:B------:R-:W-:Y:S06]  /*fb60*/  BAR.SYNC.DEFER_BLOCKING 0x0 ;  /* 0x0000000000007b1d */ /* 0x000fec0000010000 */
[----:B------:R-:W1:Y:S01]  /*fb70*/  LDCU.128 UR12, c[0x0][0x390] ;  /* 0x00007200ff0c77ac */ /* 0x000e620008000c00 */
[----:B------:R-:W3:Y:S01]  /*fb80*/  S2R R41, SR_TID.X ;  /* 0x0000000000297919 */ /* 0x000ee20000002100 */
[----:B------:R-:W4:Y:S01]  /*fb90*/  LDCU UR5, c[0x0][0x3b8] ;  /* 0x00007700ff0577ac */ /* 0x000f220008000800 */
[----:B------:R-:W0:Y:S01]  /*fba0*/  S2R R40, SR_TID.X ;  /* 0x0000000000287919 */ /* 0x000e220000002100 */
[----:B------:R-:W0:Y:S01]  /*fbb0*/  S2R R42, SR_TID.X ;  /* 0x00000000002a7919 */ /* 0x000e220000002100 */
[----:B------:R-:W1:Y:S02]  /*fbc0*/  @!P1 SYNCS.CCTL.IV [UR9+0x8000] ;  /* 0x00800000ff0099b1 */ /* 0x000e640008000009 */
[----:B-1----:R-:W-:Y:S06]  /*fbd0*/  BAR.SYNC.DEFER_BLOCKING 0x0 ;  /* 0x0000000000007b1d */ /* 0x002fec0000010000 */
[----:B-----5:R-:W-:Y:S01]  /*fbe0*/  LDTM.16dp32bit_t0_t15.x32 R4, tmem[UR10] ;  /* 0x0000000a000479ee */ /* 0x020fe20008a80000 */
[----:B------:R-:W1:Y:S01]  /*fbf0*/  LDTM.16dp32bit_t16_t31.x32 R4, tmem[UR10+0x20] ;  /* 0x0000200a000479ee */ /* 0x000e620008aa0000 */
[----:B---3--:R-:W-:-:S02]  /*fc00*/  IMAD.SHL.U32 R2, R41, 0x10, RZ ;  /* 0x0000001029027824 */ /* 0x008fc400078e00ff */
[C---:B------:R-:W-:Y:S02]  /*fc10*/  IMAD.SHL.U32 R36, R41.reuse, 0x80, RZ ;  /* 0x0000008029247824 */ /* 0x040fe400078e00ff */
[----:B------:R-:W-:Y:S01]  /*fc20*/  IMAD.SHL.U32 R3, R41, 0x8, RZ ;  /* 0x0000000829037824 */ /* 0x000fe200078e00ff */
[----:B------:R-:W-:Y:S02]  /*fc30*/  LOP3.LUT R2, R2, 0xf0, RZ, 0xc0, !PT ;  /* 0x000000f002027812 */ /* 0x000fe400078ec0ff */
[----:B------:R-:W-:Y:S02]  /*fc40*/  LOP3.LUT R37, R36, 0x800, RZ, 0xc0, !PT ;  /* 0x0000080024257812 */ /* 0x000fe400078ec0ff */
[----:B------:R-:W-:Y:S01]  /*fc50*/  LOP3.LUT R3, R3, 0x300, RZ, 0xc0, !PT ;  /* 0x0000030003037812 */ /* 0x000fe200078ec0ff */
[----:B------:R-:W3:Y:S01]  /*fc60*/  @!P1 SYNCS.CCTL.IV [UR9+0x8008] ;  /* 0x00800800ff0099b1 */ /* 0x000ee20008000009 */
[----:B------:R-:W-:Y:S01]  /*fc70*/  IADD3 R2, PT, PT, R2, UR9, R37 ;  /* 0x0000000902027c10 */ /* 0x000fe2000fffe025 */
[----:B------:R-:W-:Y:S01]  /*fc80*/  NOP ;  /* 0x0000000000007918 */ /* 0x000fe20000000000 */
[----:B0-----:R-:W-:-:S02]  /*fc90*/  LEA.HI R44, R40, 0x3e, RZ, 0x1a ;  /* 0x0000003e282c7811 */ /* 0x001fc400078fd0ff */
[----:B------:R-:W-:Y:S01]  /*fca0*/  LEA.HI R40, R42, 0x1e, RZ, 0x1a ;  /* 0x0000001e2a287811 */ /* 0x000fe200078fd0ff */
[----:B------:R-:W-:Y:S01]  /*fcb0*/  IMAD.IADD R36, R3, 0x1, R2 ;  /* 0x0000000103247824 */ /* 0x000fe200078e0202 */
[----:B-1----:R-:W-:Y:S02]  /*fcc0*/  F2FP.SATFINITE.E5M2.F32.PACK_AB_MERGE_C R4, R5, R4, RZ ;  /* 0x000000040504723e */ /* 0x002fe400048060ff */
[----:B------:R-:W-:Y:S02]  /*fcd0*/  F2FP.SATFINITE.E5M2.F32.PACK_AB_MERGE_C R6, R7, R6, RZ ;  /* 0x000000060706723e */ /* 0x000fe400048060ff */
[----:B------:R-:W-:Y:S02]  /*fce0*/  F2FP.SATFINITE.E5M2.F32.PACK_AB_MERGE_C R8, R9, R8, RZ ;  /* 0x000000080908723e */ /* 0x000fe400048060ff */
[----:B------:R-:W-:Y:S02]  /*fcf0*/  F2FP.SATFINITE.E5M2.F32.PACK_AB_MERGE_C R12, R13, R12, RZ ;  /* 0x0000000c0d0c723e */ /* 0x000fe400048060ff */
[----:B------:R-:W-:-:S02]  /*fd00*/  F2FP.SATFINITE.E5M2.F32.PACK_AB_MERGE_C R14, R15, R14, RZ ;  /* 0x0000000e0f0e723e */ /* 0x000fc400048060ff */
[----:B------:R-:W-:Y:S02]  /*fd10*/  F2FP.SATFINITE.E5M2.F32.PACK_AB_MERGE_C R16, R17, R16, RZ ;  /* 0x000000101110723e */ /* 0x000fe400048060ff */
[----:B------:R-:W-:Y:S02]  /*fd20*/  F2FP.SATFINITE.E5M2.F32.PACK_AB_MERGE_C R20, R21, R20, RZ ;  /* 0x000000141514723e */ /* 0x000fe400048060ff */
[----:B------:R-:W-:Y:S02]  /*fd30*/  F2FP.SATFINITE.E5M2.F32.PACK_AB_MERGE_C R22, R23, R22, RZ ;  /* 0x000000161716723e */ /* 0x000fe400048060ff */
[----:B------:R-:W-:Y:S02]  /*fd40*/  F2FP.SATFINITE.E5M2.F32.PACK_AB_MERGE_C R24, R25, R24, RZ ;  /* 0x000000181918723e */ /* 0x000fe400048060ff */
[----:B------:R-:W-:Y:S02]  /*fd50*/  F2FP.SATFINITE.E5M2.F32.PACK_AB_MERGE_C R18, R19, R18, RZ ;  /* 0x000000121312723e */ /* 0x000fe400048060ff */
[----:B------:R-:W-:-:S02]  /*fd60*/  F2FP.SATFINITE.E5M2.F32.PACK_AB_MERGE_C R26, R27, R26, RZ ;  /* 0x0000001a1b1a723e */ /* 0x000fc400048060ff */
[----:B------:R-:W-:Y:S02]  /*fd70*/  LOP3.LUT R17, R4, 0xffff, RZ, 0xc0, !PT ;  /* 0x0000ffff04117812 */ /* 0x000fe400078ec0ff */
[----:B------:R-:W-:Y:S02]  /*fd80*/  LOP3.LUT R38, R6, 0xffff, RZ, 0xc0, !PT ;  /* 0x0000ffff06267812 */ /* 0x000fe400078ec0ff */
[----:B------:R-:W-:Y:S02]  /*fd90*/  LOP3.LUT R19, R8, 0xffff, RZ, 0xc0, !PT ;  /* 0x0000ffff08137812 */ /* 0x000fe400078ec0ff */
[----:B------:R-:W-:Y:S02]  /*fda0*/  LOP3.LUT R12, R12, 0xffff, RZ, 0xc0, !PT ;  /* 0x0000ffff0c0c7812 */ /* 0x000fe400078ec0ff */
[----:B------:R-:W-:Y:S02]  /*fdb0*/  LOP3.LUT R21, R14, 0xffff, RZ, 0xc0, !PT ;  /* 0x0000ffff0e157812 */ /* 0x000fe400078ec0ff */
[----:B------:R-:W-:-:S02]  /*fdc0*/  LOP3.LUT R23, R16, 0xffff, RZ, 0xc0, !PT ;  /* 0x0000ffff10177812 */ /* 0x000fc400078ec0ff */
[----:B------:R-:W-:Y:S02]  /*fdd0*/  LOP3.LUT R20, R20, 0xffff, RZ, 0xc0, !PT ;  /* 0x0000ffff14147812 */ /* 0x000fe400078ec0ff */
[----:B------:R-:W-:Y:S02]  /*fde0*/  LOP3.LUT R25, R22, 0xffff, RZ, 0xc0, !PT ;  /* 0x0000ffff16197812 */ /* 0x000fe400078ec0ff */
[----:B------:R-:W-:Y:S02]  /*fdf0*/  LOP3.LUT R27, R24, 0xffff, RZ, 0xc0, !PT ;  /* 0x0000ffff181b7812 */ /* 0x000fe400078ec0ff */
[----:B------:R-:W-:Y:S02]  /*fe00*/  F2FP.SATFINITE.E5M2.F32.PACK_AB_MERGE_C R28, R29, R28, RZ ;  /* 0x0000001c1d1c723e */ /* 0x000fe400048060ff */
[----:B------:R-:W-:Y:S02]  /*fe10*/  F2FP.SATFINITE.E5M2.F32.PACK_AB_MERGE_C R30, R31, R30, RZ ;  /* 0x0000001e1f1e723e */ /* 0x000fe400048060ff */
[----:B------:R-:W-:-:S02]  /*fe20*/  F2FP.SATFINITE.E5M2.F32.PACK_AB_MERGE_C R32, R33, R32, RZ ;  /* 0x000000202120723e */ /* 0x000fc400048060ff */
[--C-:B------:R-:W-:Y:S02]  /*fe30*/  PRMT R2, R19, 0x3340, R0.reuse ;  /* 0x0000334013027816 */ /* 0x100fe40000000000 */
[--C-:B------:R-:W-:Y:S02]  /*fe40*/  PRMT R4, R23, 0x3340, R0.reuse ;  /* 0x0000334017047816 */ /* 0x100fe40000000000 */
[----:B------:R-:W-:Y:S02]  /*fe50*/  PRMT R6, R27, 0x3340, R0 ;  /* 0x000033401b067816 */ /* 0x000fe40000000000 */
[----:B------:R-:W-:Y:S02]  /*fe60*/  PRMT R3, R17, 0x3340, R38 ;  /* 0x0000334011037816 */ /* 0x000fe40000000026 */
[----:B------:R-:W-:Y:S02]  /*fe70*/  PRMT R5, R12, 0x3340, R21 ;  /* 0x000033400c057816 */ /* 0x000fe40000000015 */
[----:B------:R-:W-:-:S02]  /*fe80*/  PRMT R7, R20, 0x3340, R25 ;  /* 0x0000334014077816 */ /* 0x000fc40000000019 */
[----:B------:R-:W-:Y:S02]  /*fe90*/  F2FP.SATFINITE.E5M2.F32.PACK_AB_MERGE_C R10, R11, R10, RZ ;  /* 0x0000000a0b0a723e */ /* 0x000fe400048060ff */
[----:B------:R-:W-:Y:S02]  /*fea0*/  LOP3.LUT R28, R28, 0xffff, RZ, 0xc0, !PT ;  /* 0x0000ffff1c1c7812 */ /* 0x000fe400078ec0ff */
[----:B------:R-:W-:Y:S02]  /*feb0*/  LOP3.LUT R29, R30, 0xffff, RZ, 0xc0, !PT ;  /* 0x0000ffff1e1d7812 */ /* 0x000fe400078ec0ff */
[----:B------:R-:W-:Y:S02]  /*fec0*/  LOP3.LUT R31, R32, 0xffff, RZ, 0xc0, !PT ;  /* 0x0000ffff201f7812 */ /* 0x000fe400078ec0ff */
[----:B------:R-:W-:Y:S02]  /*fed0*/  PRMT R9, R3, 0x5410, R2 ;  /* 0x0000541003097816 */ /* 0x000fe40000000002 */
[----:B------:R-:W-:-:S02]  /*fee0*/  PRMT R11, R5, 0x5410, R4 ;  /* 0x00005410050b7816 */ /* 0x000fc40000000004 */
[----:B------:R-:W-:Y:S02]  /*fef0*/  PRMT R13, R7, 0x5410, R6 ;  /* 0x00005410070d7816 */ /* 0x000fe40000000006 */
[----:B------:R-:W-:Y:S02]  /*ff00*/  SHF.R.U32.HI R2, RZ, 0x8, R17 ;  /* 0x00000008ff027819 */ /* 0x000fe40000011611 */
[----:B------:R-:W-:Y:S02]  /*ff10*/  SHF.R.U32.HI R3, RZ, 0x8, R38 ;  /* 0x00000008ff037819 */ /* 0x000fe40000011626 */
[----:B------:R-:W-:Y:S02]  /*ff20*/  SHF.R.U32.HI R4, RZ, 0x8, R19 ;  /* 0x00000008ff047819 */ /* 0x000fe40000011613 */
[----:B------:R-:W-:Y:S02]  /*ff30*/  SHF.R.U32.HI R5, RZ, 0x8, R12 ;  /* 0x00000008ff057819 */ /* 0x000fe4000001160c */
[----:B------:R-:W-:-:S02]  /*ff40*/  SHF.R.U32.HI R6, RZ, 0x8, R21 ;  /* 0x00000008ff067819 */ /* 0x000fc40000011615 */
[----:B------:R-:W-:Y:S02]  /*ff50*/  SHF.R.U32.HI R7, RZ, 0x8, R23 ;  /* 0x00000008ff077819 */ /* 0x000fe40000011617 */
[----:B------:R-:W-:Y:S02]  /*ff60*/  PRMT R8, R31, 0x3340, R0 ;  /* 0x000033401f087816 */ /* 0x000fe40000000000 */
[----:B------:R-:W-:Y:S02]  /*ff70*/  PRMT R15, R28, 0x3340, R29 ;  /* 0x000033401c0f7816 */ /* 0x000fe4000000001d */
[----:B------:R-:W-:Y:S02]  /*ff80*/  LOP3.LUT R2, R2, 0xffff, RZ, 0xc0, !PT ;  /* 0x0000ffff02027812 */ /* 0x000fe400078ec0ff */
[----:B------:R-:W-:Y:S02]  /*ff90*/  LOP3.LUT R3, R3, 0xffff, RZ, 0xc0, !PT ;  /* 0x0000ffff03037812 */ /* 0x000fe400078ec0ff */
[----:B------:R-:W-:-:S02]  /*ffa0*/  LOP3.LUT R4, R4, 0xffff, RZ, 0xc0, !PT ;  /* 0x0000ffff04047812 */ /* 0x000fc400078ec0ff */
[----:B------:R-:W-:Y:S02]  /*ffb0*/  LOP3.LUT R5, R5, 0xffff, RZ, 0xc0, !PT ;  /* 0x0000ffff05057812 */ /* 0x000fe400078ec0ff */
[----:B------:R-:W-:Y:S02]  /*ffc0*/  LOP3.LUT R6, R6, 0xffff, RZ, 0xc0, !PT ;  /* 0x0000ffff06067812 */ /* 0x000fe400078ec0ff */
[----:B------:R-:W-:Y:S02]  /*ffd0*/  LOP3.LUT R7, R7, 0xffff, RZ, 0xc0, !PT ;  /* 0x0000ffff07077812 */ /* 0x000fe400078ec0ff */
[----:B------:R-:W-:Y:S02]  /*ffe0*/  PRMT R15, R15, 0x5410, R8 ;  /* 0x000054100f0f7816 */ /* 0x000fe40000000008 */
[----:B------:R-:W-:Y:S02]  /*fff0*/  PRMT R17, R2, 0x3340, R3 ;  /* 0x0000334002117816 */ /* 0x000fe40000000003 */
[----:B------:R-:W-:-:S02]  /*10000*/  PRMT R8, R4, 0x3340, R1 ;  /* 0x0000334004087816 */ /* 0x000fc40000000001 */
[----:B------:R-:W-:Y:S02]  /*10010*/  PRMT R19, R5, 0x3340, R6 ;  /* 0x0000334005137816 */ /* 0x000fe40000000006 */
[----:B------:R-:W-:Y:S02]  /*10020*/  PRMT R12, R7, 0x3340, R0 ;  /* 0x00003340070c7816 */ /* 0x000fe40000000000 */
[----:B------:R-:W-:Y:S02]  /*10030*/  SHF.R.U32.HI R2, RZ, 0x8, R20 ;  /* 0x00000008ff027819 */ /* 0x000fe40000011614 */
[----:B------:R-:W-:Y:S02]  /*10040*/  SHF.R.U32.HI R3, RZ, 0x8, R25 ;  /* 0x00000008ff037819 */ /* 0x000fe40000011619 */
[----:B------:R-:W-:Y:S02]  /*10050*/  SHF.R.U32.HI R4, RZ, 0x8, R27 ;  /* 0x00000008ff047819 */ /* 0x000fe4000001161b */
[----:B------:R-:W-:-:S02]  /*10060*/  SHF.R.U32.HI R5, RZ, 0x8, R28 ;  /* 0x00000008ff057819 */ /* 0x000fc4000001161c */
[----:B------:R-:W-:Y:S02]  /*10070*/  SHF.R.U32.HI R6, RZ, 0x8, R29 ;  /* 0x00000008ff067819 */ /* 0x000fe4000001161d */
[----:B------:R-:W-:Y:S02]  /*10080*/  SHF.R.U32.HI R7, RZ, 0x8, R31 ;  /* 0x00000008ff077819 */ /* 0x000fe4000001161f */
[----:B------:R-:W-:Y:S02]  /*10090*/  LOP3.LUT R2, R2, 0xffff, RZ, 0xc0, !PT ;  /* 0x0000ffff02027812 */ /* 0x000fe400078ec0ff */
[----:B------:R-:W-:Y:S02]  /*100a0*/  LOP3.LUT R3, R3, 0xffff, RZ, 0xc0, !PT ;  /* 0x0000ffff03037812 */ /* 0x000fe400078ec0ff */
[----:B------:R-:W-:Y:S02]  /*100b0*/  LOP3.LUT R4, R4, 0xffff, RZ, 0xc0, !PT ;  /* 0x0000ffff04047812 */ /* 0x000fe400078ec0ff */
[----:B------:R-:W-:-:S02]  /*100c0*/  LOP3.LUT R7, R7, 0xffff, RZ, 0xc0, !PT ;  /* 0x0000ffff07077812 */ /* 0x000fc400078ec0ff */
[----:B------:R-:W-:Y:S02]  /*100d0*/  LOP3.LUT R6, R6, 0xffff, RZ, 0xc0, !PT ;  /* 0x0000ffff06067812 */ /* 0x000fe400078ec0ff */
[----:B------:R-:W-:Y:S02]  /*100e0*/  LOP3.LUT R5, R5, 0xffff, RZ, 0xc0, !PT ;  /* 0x0000ffff05057812 */ /* 0x000fe400078ec0ff */
[----:B------:R-:W-:Y:S02]  /*100f0*/  F2FP.SATFINITE.E5M2.F32.PACK_AB_MERGE_C R34, R35, R34, RZ ;  /* 0x000000222322723e */ /* 0x000fe400048060ff */
[----:B------:R-:W-:Y:S02]  /*10100*/  PRMT R3, R2, 0x3340, R3 ;  /* 0x0000334002037816 */ /* 0x000fe40000000003 */
[----:B------:R-:W-:Y:S02]  /*10110*/  PRMT R4, R4, 0x3340, R1 ;  /* 0x0000334004047816 */ /* 0x000fe40000000001 */
[----:B------:R-:W-:-:S02]  /*10120*/  PRMT R7, R7, 0x3340, R0 ;  /* 0x0000334007077816 */ /* 0x000fc40000000000 */
[----:B------:R-:W-:Y:S02]  /*10130*/  PRMT R6, R5, 0x3340, R6 ;  /* 0x0000334005067816 */ /* 0x000fe40000000006 */
[----:B------:R-:W-:Y:S02]  /*10140*/  LOP3.LUT R26, R26, 0xffff, RZ, 0xc0, !PT ;  /* 0x0000ffff1a1a7812 */ /* 0x000fe400078ec0ff */
[----:B------:R-:W-:Y:S02]  /*10150*/  PRMT R17, R17, 0x5410, R8 ;  /* 0x0000541011117816 */ /* 0x000fe40000000008 */
[----:B------:R-:W-:Y:S02]  /*10160*/  PRMT R19, R19, 0x5410, R12 ;  /* 0x0000541013137816 */ /* 0x000fe4000000000c */
[----:B------:R-:W-:Y:S02]  /*10170*/  LOP3.LUT R10, R10, 0xffff, RZ, 0xc0, !PT ;  /* 0x0000ffff0a0a7812 */ /* 0x000fe400078ec0ff */
[----:B------:R-:W-:-:S02]  /*10180*/  PRMT R3, R3, 0x5410, R4 ;  /* 0x0000541003037816 */ /* 0x000fc40000000004 */
[----:B------:R-:W-:Y:S02]  /*10190*/  PRMT R27, R6, 0x5410, R7 ;  /* 0x00005410061b7816 */ /* 0x000fe40000000007 */
[----:B------:R-:W-:Y:S02]  /*101a0*/  LOP3.LUT R18, R18, 0xffff, RZ, 0xc0, !PT ;  /* 0x0000ffff12127812 */ /* 0x000fe400078ec0ff */
[----:B------:R-:W-:Y:S02]  /*101b0*/  LOP3.LUT R34, R34, 0xffff, RZ, 0xc0, !PT ;  /* 0x0000ffff22227812 */ /* 0x000fe400078ec0ff */
[----:B------:R-:W-:Y:S02]  /*101c0*/  PRMT R6, R13, 0x4210, R26 ;  /* 0x000042100d067816 */ /* 0x000fe4000000001a */
[--C-:B------:R-:W-:Y:S02]  /*101d0*/  PRMT R4, R9, 0x4210, R10.reuse ;  /* 0x0000421009047816 */ /* 0x100fe4000000000a */
[----:B------:R-:W-:-:S02]  /*101e0*/  PRMT R24, R17, 0x5210, R10 ;  /* 0x0000521011187816 */ /* 0x000fc4000000000a */
[--C-:B------:R-:W-:Y:S02]  /*101f0*/  PRMT R5, R11, 0x4210, R18.reuse ;  /* 0x000042100b057816 */ /* 0x100fe40000000012 */
[----:B------:R-:W-:Y:S02]  /*10200*/  PRMT R25, R19, 0x5210, R18 ;  /* 0x0000521013197816 */ /* 0x000fe40000000012 */
[----:B------:R-:W-:Y:S02]  /*10210*/  PRMT R26, R3, 0x5210, R26 ;  /* 0x00005210031a7816 */ /* 0x000fe4000000001a */
[--C-:B------:R-:W-:Y:S02]  /*10220*/  PRMT R7, R15, 0x4210, R34.reuse ;  /* 0x000042100f077816 */ /* 0x100fe40000000022 */
[----:B------:R-:W-:Y:S02]  /*10230*/  PRMT R27, R27, 0x5210, R34 ;  /* 0x000052101b1b7816 */ /* 0x000fe40000000022 */
[----:B------:R-:W-:Y:S01]  /*10240*/  LOP3.LUT R48, R0, R40, RZ, 0xfc, !PT ;  /* 0x0000002800307212 */ /* 0x000fe200078efcff */
[----:B---3--:R0:W-:Y:S01]  /*10250*/  STS.128 [R36], R4 ;  /* 0x0000000424007388 */ /* 0x0081e20000000c00 */
[----:B------:R-:W-:-:S02]  /*10260*/  LOP3.LUT R40, R41, 0x7f, RZ, 0xc0, !PT ;  /* 0x0000007f29287812 */ /* 0x000fc400078ec0ff */
[----:B------:R-:W-:Y:S01]  /*10270*/  SHF.R.U32.HI R3, RZ, 0x6, R41 ;  /* 0x00000006ff037819 */ /* 0x000fe20000011629 */
[----:B------:R1:W-:Y:S01]  /*10280*/  STS.128 [R36+0x400], R24 ;  /* 0x0004001824007388 */ /* 0x0003e20000000c00 */
[----:B------:R-:W-:Y:S02]  /*10290*/  LEA R15, R40, UR9, 0x4 ;  /* 0x00000009280f7c11 */ /* 0x000fe4000f8e20ff */
[----:B------:R-:W-:Y:S01]  /*102a0*/  SGXT.U32 R3, R3, 0x1 ;  /* 0x000000010303781a */ /* 0x000fe20000000000 */
[----:B------:R-:W-:Y:S01]  /*102b0*/  BAR.SYNC.DEFER_BLOCKING 0x0 ;  /* 0x0000000000007b1d */ /* 0x000fe20000010000 */
[C---:B------:R-:W-:Y:S02]  /*102c0*/  LEA.HI R43, R42.reuse, 0x2e, RZ, 0x1a ;  /* 0x0000002e2a2b7811 */ /* 0x040fe400078fd0ff */
[----:B------:R-:W-:Y:S02]  /*102d0*/  LEA.HI R42, R42, 0xe, RZ, 0x1a ;  /* 0x0000000e2a2a7811 */ /* 0x000fe400078fd0ff */
[----:B------:R-:W-:-:S02]  /*102e0*/  LOP3.LUT R16, R0, R44, RZ, 0xfc, !PT ;  /* 0x0000002c00107212 */ /* 0x000fc400078efcff */
[C---:B------:R-:W-:Y:S02]  /*102f0*/  LOP3.LUT R12, R0.reuse, R42, RZ, 0xfc, !PT ;  /* 0x0000002a000c7212 */ /* 0x040fe400078efcff */
[C---:B0-----:R-:W-:Y:S02]  /*10300*/  LOP3.LUT R4, R0.reuse, R3, RZ, 0xfc, !PT ;  /* 0x0000000300047212 */ /* 0x041fe400078efcff */
[C-C-:B------:R-:W-:Y:S02]  /*10310*/  LOP3.LUT R5, R0.reuse, 0x2, R3.reuse, 0xfe, !PT ;  /* 0x0000000200057812 */ /* 0x140fe400078efe03 */
[C---:B------:R-:W-:Y:S02]  /*10320*/  LOP3.LUT R32, R0.reuse, R43, RZ, 0xfc, !PT ;  /* 0x0000002b00207212 */ /* 0x040fe400078efcff */
[C-C-:B------:R-:W-:Y:S02]  /*10330*/  LOP3.LUT R18, R0.reuse, 0x3c, R3.reuse, 0xfe, !PT ;  /* 0x0000003c00127812 */ /* 0x140fe400078efe03 */
[----:B------:R-:W-:-:S02]  /*10340*/  LOP3.LUT R20, R0, 0x3a, R3, 0xfe, !PT ;  /* 0x0000003a00147812 */ /* 0x000fc400078efe03 */
[C-C-:B------:R-:W-:Y:S02]  /*10350*/  LOP3.LUT R22, R0.reuse, 0x38, R3.reuse, 0xfe, !PT ;  /* 0x0000003800167812 */ /* 0x140fe400078efe03 */
[C-C-:B-1----:R-:W-:Y:S02]  /*10360*/  LOP3.LUT R24, R0.reuse, 0x36, R3.reuse, 0xfe, !PT ;  /* 0x0000003600187812 */ /* 0x142fe400078efe03 */
[C-C-:B------:R-:W-:Y:S01]  /*10370*/  LOP3.LUT R26, R0.reuse, 0x34, R3.reuse, 0xfe, !PT ;  /* 0x00000034001a7812 */ /* 0x140fe200078efe03 */
[----:B------:R-:W0:Y:S01]  /*10380*/  LDS.128 R8, [R15] ;  /* 0x000000000f087984 */ /* 0x000e220000000c00 */
[C-C-:B------:R-:W-:Y:S02]  /*10390*/  LOP3.LUT R28, R0.reuse, 0x32, R3.reuse, 0xfe, !PT ;  /* 0x00000032001c7812 */ /* 0x140fe400078efe03 */
[C-C-:B------:R-:W-:Y:S02]  /*103a0*/  LOP3.LUT R30, R0.reuse, 0x30, R3.reuse, 0xfe, !PT ;  /* 0x00000030001e7812 */ /* 0x140fe400078efe03 */
[----:B------:R-:W-:-:S02]  /*103b0*/  LOP3.LUT R34, R0, 0x2c, R3, 0xfe, !PT ;  /* 0x0000002c00227812 */ /* 0x000fc400078efe03 */
[C-C-:B------:R-:W-:Y:S02]  /*103c0*/  LOP3.LUT R36, R0.reuse, 0x2a, R3.reuse, 0xfe, !PT ;  /* 0x0000002a00247812 */ /* 0x140fe400078efe03 */
[C-C-:B------:R-:W-:Y:S02]  /*103d0*/  LOP3.LUT R38, R0.reuse, 0x28, R3.reuse, 0xfe, !PT ;  /* 0x0000002800267812 */ /* 0x140fe400078efe03 */
[C-C-:B------:R-:W-:Y:S02]  /*103e0*/  LOP3.LUT R40, R0.reuse, 0x26, R3.reuse, 0xfe, !PT ;  /* 0x0000002600287812 */ /* 0x140fe400078efe03 */
        /* <DEDUP_REMOVED lines=8> */
[----:B------:R-:W-:Y:S01]  /*10470*/  LOP3.LUT R54, R0, 0x12, R3, 0xfe, !PT ;  /* 0x0000001200367812 */ /* 0x000fe200078efe03 */
[C---:B--2---:R-:W-:Y:S01]  /*10480*/  IMAD R2, R39.reuse, UR4, RZ ;  /* 0x0000000427027c24 */ /* 0x044fe2000f8e02ff */
[----:B------:R-:W-:-:S02]  /*10490*/  ISETP.GE.AND P0, PT, R39, UR14, PT ;  /* 0x0000000e27007c0c */ /* 0x000fc4000bf06270 */
[C-C-:B------:R-:W-:Y:S02]  /*104a0*/  LOP3.LUT R55, R0.reuse, 0x10, R3.reuse, 0xfe, !PT ;  /* 0x0000001000377812 */ /* 0x140fe400078efe03 */
[C-C-:B------:R-:W-:Y:S02]  /*104b0*/  LOP3.LUT R56, R0.reuse, 0xc, R3.reuse, 0xfe, !PT ;  /* 0x0000000c00387812 */ /* 0x140fe400078efe03 */
[C-C-:B------:R-:W-:Y:S02]  /*104c0*/  LOP3.LUT R57, R0.reuse, 0xa, R3.reuse, 0xfe, !PT ;  /* 0x0000000a00397812 */ /* 0x140fe400078efe03 */
[C-C-:B------:R-:W-:Y:S02]  /*104d0*/  LOP3.LUT R58, R0.reuse, 0x8, R3.reuse, 0xfe, !PT ;  /* 0x00000008003a7812 */ /* 0x140fe400078efe03 */
[C-C-:B------:R-:W-:Y:S02]  /*104e0*/  LOP3.LUT R59, R0.reuse, 0x6, R3.reuse, 0xfe, !PT ;  /* 0x00000006003b7812 */ /* 0x140fe400078efe03 */
[----:B------:R-:W-:Y:S01]  /*104f0*/  LOP3.LUT R7, R0, 0x4, R3, 0xfe, !PT ;  /* 0x0000000400077812 */ /* 0x000fe200078efe03 */
[----:B----4-:R-:W-:Y:S01]  /*10500*/  IMAD R0, R4, UR5, RZ ;  /* 0x0000000504007c24 */ /* 0x010fe2000f8e02ff */
[----:B------:R-:W-:-:S02]  /*10510*/  IADD3 R47, P2, PT, R2, UR12, RZ ;  /* 0x0000000c022f7c10 */ /* 0x000fc4000ff5e0ff */
[----:B------:R-:W-:Y:S02]  /*10520*/  ISETP.LT.AND P3, PT, R4, UR15, !P0 ;  /* 0x0000000f04007c0c */ /* 0x000fe4000c761270 */
[C---:B------:R-:W-:Y:S01]  /*10530*/  ISETP.LT.AND P1, PT, R5.reuse, UR15, !P0 ;  /* 0x0000000f05007c0c */ /* 0x040fe2000c721270 */
[----:B------:R-:W-:Y:S01]  /*10540*/  IMAD R5, R5, UR5, RZ ;  /* 0x0000000505057c24 */ /* 0x000fe2000f8e02ff */
[----:B------:R-:W-:Y:S02]  /*10550*/  LEA.HI.X.SX32 R49, R2, UR13, 0x1, P2 ;  /* 0x0000000d02317c11 */ /* 0x000fe400090f0eff */
[-C--:B------:R-:W-:Y:S02]  /*10560*/  IADD3 R2, P4, PT, R0, R47.reuse, RZ ;  /* 0x0000002f00027210 */ /* 0x080fe40007f9e0ff */
[C---:B------:R-:W-:Y:S01]  /*10570*/  ISETP.LT.AND P2, PT, R7.reuse, UR15, !P0 ;  /* 0x0000000f07007c0c */ /* 0x040fe2000c741270 */
[----:B------:R-:W-:Y:S01]  /*10580*/  IMAD R7, R7, UR5, RZ ;  /* 0x0000000507077c24 */ /* 0x000fe2000f8e02ff */
[----:B------:R-:W-:-:S02]  /*10590*/  IADD3 R4, P5, PT, R5, R47, RZ ;  /* 0x0000002f05047210 */ /* 0x000fc40007fbe0ff */
[----:B------:R-:W-:Y:S01]  /*105a0*/  LEA.HI.X.SX32 R3, R0, R49, 0x1, P4 ;  /* 0x0000003100037211 */ /* 0x000fe200020f0eff */
[----:B------:R-:W-:Y:S01]  /*105b0*/  IMAD R0, R59, UR5, RZ ;  /* 0x000000053b007c24 */ /* 0x000fe2000f8e02ff */
[C---:B0-----:R-:W-:Y:S02]  /*105c0*/  PRMT R45, R8.reuse, 0x7770, RZ ;  /* 0x00007770082d7816 */ /* 0x041fe400000000ff */
[----:B------:R-:W-:Y:S02]  /*105d0*/  IADD3 R6, P4, PT, R7, R47, RZ ;  /* 0x0000002f07067210 */ /* 0x000fe40007f9e0ff */
[C---:B------:R-:W-:Y:S01]  /*105e0*/  PRMT R43, R8.reuse, 0x7771, RZ ;  /* 0x00007771082b7816 */ /* 0x040fe200000000ff */
[----:B------:R0:W-:Y:S01]  /*105f0*/  @P3 STG.E.U8 desc[UR20][R2.64], R45 ;  /* 0x0000002d02003986 */ /* 0x0001e2000c101114 */
[----:B------:R-:W-:Y:S02]  /*10600*/  LEA.HI.X.SX32 R5, R5, R49, 0x1, P5 ;  /* 0x0000003105057211 */ /* 0x000fe400028f0eff */
[----:B------:R-:W-:-:S02]  /*10610*/  PRMT R13, R8, 0x7773, RZ ;  /* 0x00007773080d7816 */ /* 0x000fc400000000ff */
[----:B------:R-:W-:Y:S01]  /*10620*/  PRMT R41, R8, 0x7772, RZ ;  /* 0x0000777208297816 */ /* 0x000fe200000000ff */
[----:B------:R1:W-:Y:S01]  /*10630*/  @P1 STG.E.U8 desc[UR20][R4.64], R43 ;  /* 0x0000002b04001986 */ /* 0x0003e2000c101114 */
[C---:B------:R-:W-:Y:S02]  /*10640*/  PRMT R25, R10.reuse, 0x7773, RZ ;  /* 0x000077730a197816 */ /* 0x040fe400000000ff */
[C---:B------:R-:W-:Y:S02]  /*10650*/  PRMT R27, R10.reuse, 0x7772, RZ ;  /* 0x000077720a1b7816 */ /* 0x040fe400000000ff */
[C---:B------:R-:W-:Y:S02]  /*10660*/  PRMT R29, R10.reuse, 0x7771, RZ ;  /* 0x000077710a1d7816 */ /* 0x040fe400000000ff */
[----:B------:R-:W-:Y:S01]  /*10670*/  PRMT R31, R10, 0x7770, RZ ;  /* 0x000077700a1f7816 */ /* 0x000fe200000000ff */
[----:B------:R-:W-:Y:S01]  /*10680*/  IMAD R10, R58, UR5, RZ ;  /* 0x000000053a0a7c24 */ /* 0x000fe2000f8e02ff */
[----:B------:R-:W-:-:S02]  /*10690*/  LEA.HI.X.SX32 R7, R7, R49, 0x1, P4 ;  /* 0x0000003107077211 */ /* 0x000fc400020f0eff */
[----:B------:R-:W-:Y:S02]  /*106a0*/  IADD3 R8, P3, PT, R0, R47, RZ ;  /* 0x0000002f00087210 */ /* 0x000fe40007f7e0ff */
[----:B------:R-:W-:Y:S01]  /*106b0*/  ISETP.LT.AND P5, PT, R59, UR15, !P0 ;  /* 0x0000000f3b007c0c */ /* 0x000fe2000c7a1270 */
[----:B------:R-:W-:Y:S01]  /*106c0*/  @P2 STG.E.U8 desc[UR20][R6.64], R41 ;  /* 0x0000002906002986 */ /* 0x000fe2000c101114 */
[C---:B------:R-:W-:Y:S02]  /*106d0*/  PRMT R33, R9.reuse, 0x7773, RZ ;  /* 0x0000777309217816 */ /* 0x040fe400000000ff */
[C---:B------:R-:W-:Y:S02]  /*106e0*/  PRMT R35, R9.reuse, 0x7772, RZ ;  /* 0x0000777209237816 */ /* 0x040fe400000000ff */
[C---:B------:R-:W-:Y:S02]  /*106f0*/  PRMT R37, R9.reuse, 0x7771, RZ ;  /* 0x0000777109257816 */ /* 0x040fe400000000ff */
[----:B------:R-:W-:-:S02]  /*10700*/  PRMT R39, R9, 0x7770, RZ ;  /* 0x0000777009277816 */ /* 0x000fc400000000ff */
[----:B------:R-:W-:Y:S02]  /*10710*/  ISETP.LT.AND P1, PT, R58, UR15, !P0 ;  /* 0x0000000f3a007c0c */ /* 0x000fe4000c721270 */
[----:B------:R-:W-:Y:S01]  /*10720*/  LEA.HI.X.SX32 R9, R0, R49, 0x1, P3 ;  /* 0x0000003100097211 */ /* 0x000fe200018f0eff */
[C---:B------:R-:W-:Y:S01]  /*10730*/  IMAD R0, R57.reuse, UR5, RZ ;  /* 0x0000000539007c24 */ /* 0x040fe2000f8e02ff */
[----:B------:R-:W-:Y:S02]  /*10740*/  ISETP.LT.AND P2, PT, R57, UR15, !P0 ;  /* 0x0000000f39007c0c */ /* 0x000fe4000c741270 */
[----:B0-----:R-:W-:Y:S01]  /*10750*/  IADD3 R2, P4, PT, R10, R47, RZ ;  /* 0x0000002f0a027210 */ /* 0x001fe20007f9e0ff */
[----:B------:R0:W-:Y:S01]  /*10760*/  @P5 STG.E.U8 desc[UR20][R8.64], R13 ;  /* 0x0000000d08005986 */ /* 0x0001e2000c101114 */
[C---:B------:R-:W-:Y:S02]  /*10770*/  PRMT R17, R11.reuse, 0x7773, RZ ;  /* 0x000077730b117816 */ /* 0x040fe400000000ff */
[----:B------:R-:W-:-:S02]  /*10780*/  PRMT R19, R11, 0x7772, RZ ;  /* 0x000077720b137816 */ /* 0x000fc400000000ff */
[C---:B------:R-:W-:Y:S02]  /*10790*/  PRMT R21, R11.reuse, 0x7771, RZ ;  /* 0x000077710b157816 */ /* 0x040fe400000000ff */
[----:B------:R-:W-:Y:S01]  /*107a0*/  PRMT R23, R11, 0x7770, RZ ;  /* 0x000077700b177816 */ /* 0x000fe200000000ff */
[----:B------:R-:W-:Y:S01]  /*107b0*/  IMAD R11, R56, UR5, RZ ;  /* 0x00000005380b7c24 */ /* 0x000fe2000f8e02ff */
[----:B-1----:R-:W-:Y:S02]  /*107c0*/  IADD3 R4, P6, PT, R0, R47, RZ ;  /* 0x0000002f00047210 */ /* 0x002fe40007fde0ff */
[-C--:B------:R-:W-:Y:S01]  /*107d0*/  LEA.HI.X.SX32 R3, R10, R49.reuse, 0x1, P4 ;  /* 0x000000310a037211 */ /* 0x080fe200020f0eff */
[----:B0-----:R-:W-:Y:S01]  /*107e0*/  IMAD R13, R54, UR5, RZ ;  /* 0x00000005360d7c24 */ /* 0x001fe2000f8e02ff */
[C---:B------:R-:W-:Y:S01]  /*107f0*/  ISETP.LT.AND P4, PT, R12.reuse, UR15, !P0 ;  /* 0x0000000f0c007c0c */ /* 0x040fe2000c781270 */
[----:B------:R-:W-:Y:S01]  /*10800*/  IMAD R12, R12, UR5, RZ ;  /* 0x000000050c0c7c24 */ /* 0x000fe2000f8e02ff */
[----:B------:R-:W-:Y:S01]  /*10810*/  ISETP.LT.AND P3, PT, R56, UR15, !P0 ;  /* 0x0000000f38007c0c */ /* 0x000fe2000c761270 */
[----:B------:R0:W-:Y:S01]  /*10820*/  @P1 STG.E.U8 desc[UR20][R2.64], R39 ;  /* 0x0000002702001986 */ /* 0x0001e2000c101114 */
[----:B------:R-:W-:Y:S01]  /*10830*/  LEA.HI.X.SX32 R5, R0, R49, 0x1, P6 ;  /* 0x0000003100057211 */ /* 0x000fe200030f0eff */
[----:B------:R-:W-:Y:S01]  /*10840*/  IMAD R0, R55, UR5, RZ ;  /* 0x0000000537007c24 */ /* 0x000fe2000f8e02ff */
[----:B------:R-:W-:-:S02]  /*10850*/  IADD3 R6, P5, PT, R11, R47, RZ ;  /* 0x0000002f0b067210 */ /* 0x000fc40007fbe0ff */
[C---:B------:R-:W-:Y:S01]  /*10860*/  IADD3 R10, P1, PT, R12.reuse, R47, RZ ;  /* 0x0000002f0c0a7210 */ /* 0x040fe20007f3e0ff */
[----:B------:R-:W-:Y:S01]  /*10870*/  @P2 STG.E.U8 desc[UR20][R4.64], R37 ;  /* 0x0000002504002986 */ /* 0x000fe2000c101114 */
[-C--:B------:R-:W-:Y:S02]  /*10880*/  LEA.HI.X.SX32 R7, R11, R49.reuse, 0x1, P5 ;  /* 0x000000310b077211 */ /* 0x080fe400028f0eff */
[----:B------:R-:W-:Y:S02]  /*10890*/  ISETP.LT.AND P2, PT, R55, UR15, !P0 ;  /* 0x0000000f37007c0c */ /* 0x000fe4000c741270 */
[----:B------:R-:W-:Y:S01]  /*108a0*/  LEA.HI.X.SX32 R11, R12, R49, 0x1, P1 ;  /* 0x000000310c0b7211 */ /* 0x000fe200008f0eff */
[----:B------:R-:W-:Y:S01]  /*108b0*/  @P3 STG.E.U8 desc[UR20][R6.64], R35 ;  /* 0x0000002306003986 */ /* 0x000fe2000c101114 */
[----:B------:R-:W-:Y:S02]  /*108c0*/  IADD3 R8, P1, PT, R0, R47, RZ ;  /* 0x0000002f00087210 */ /* 0x000fe40007f3e0ff */
[----:B------:R-:W-:Y:S01]  /*108d0*/  ISETP.LT.AND P3, PT, R54, UR15, !P0 ;  /* 0x0000000f36007c0c */ /* 0x000fe2000c761270 */
[----:B------:R1:W-:Y:S01]  /*108e0*/  @P4 STG.E.U8 desc[UR20][R10.64], R33 ;  /* 0x000000210a004986 */ /* 0x0003e2000c101114 */
[C---:B------:R-:W-:Y:S01]  /*108f0*/  ISETP.LT.AND P4, PT, R14.reuse, UR15, !P0 ;  /* 0x0000000f0e007c0c */ /* 0x040fe2000c781270 */
[----:B------:R-:W-:Y:S01]  /*10900*/  IMAD R14, R14, UR5, RZ ;  /* 0x000000050e0e7c24 */ /* 0x000fe2000f8e02ff */
[----:B------:R-:W-:Y:S01]  /*10910*/  LEA.HI.X.SX32 R9, R0, R49, 0x1, P1 ;  /* 0x0000003100097211 */ /* 0x000fe200008f0eff */
[----:B------:R-:W-:Y:S01]  /*10920*/  IMAD R0, R53, UR5, RZ ;  /* 0x0000000535007c24 */ /* 0x000fe2000f8e02ff */
[----:B0-----:R-:W-:Y:S01]  /*10930*/  IADD3 R2, P5, PT, R13, R47, RZ ;  /* 0x0000002f0d027210 */ /* 0x001fe20007fbe0ff */
[----:B------:R0:W2:Y:S01]  /*10940*/  LDS.128 R4, [R15+0x800] ;  /* 0x000800000f047984 */ /* 0x0000a20000000c00 */
[----:B------:R-:W-:-:S02]  /*10950*/  ISETP.LT.AND P1, PT, R53, UR15, !P0 ;  /* 0x0000000f35007c0c */ /* 0x000fc4000c721270 */
[----:B------:R-:W-:Y:S01]  /*10960*/  IADD3 R12, P6, PT, R14, R47, RZ ;  /* 0x0000002f0e0c7210 */ /* 0x000fe20007fde0ff */
[----:B------:R3:W-:Y:S01]  /*10970*/  @P2 STG.E.U8 desc[UR20][R8.64], R31 ;  /* 0x0000001f08002986 */ /* 0x0007e2000c101114 */
[----:B------:R-:W-:Y:S02]  /*10980*/  LEA.HI.X.SX32 R3, R13, R49, 0x1, P5 ;  /* 0x000000310d037211 */ /* 0x000fe400028f0eff */
[----:B-1----:R-:W-:Y:S01]  /*10990*/  IADD3 R10, P2, PT, R0, R47, RZ ;  /* 0x0000002f000a7210 */ /* 0x002fe20007f5e0ff */
[----:B0-----:R-:W-:Y:S01]  /*109a0*/  IMAD R15, R50, UR5, RZ ;  /* 0x00000005320f7c24 */ /* 0x001fe2000f8e02ff */
[-C--:B------:R-:W-:Y:S01]  /*109b0*/  LEA.HI.X.SX32 R13, R14, R49.reuse, 0x1, P6 ;  /* 0x000000310e0d7211 */ /* 0x080fe200030f0eff */
[----:B------:R0:W-:Y:S01]  /*109c0*/  @P3 STG.E.U8 desc[UR20][R2.64], R29 ;  /* 0x0000001d02003986 */ /* 0x0001e2000c101114 */
[----:B------:R-:W-:Y:S01]  /*109d0*/  LEA.HI.X.SX32 R11, R0, R49, 0x1, P2 ;  /* 0x00000031000b7211 */ /* 0x000fe200010f0eff */
[C---:B------:R-:W-:Y:S01]  /*109e0*/  IMAD R0, R52.reuse, UR5, RZ ;  /* 0x0000000534007c24 */ /* 0x040fe2000f8e02ff */
[----:B------:R-:W-:Y:S01]  /*109f0*/  ISETP.LT.AND P3, PT, R52, UR15, !P0 ;  /* 0x0000000f34007c0c */ /* 0x000fe2000c761270 */
[----:B------:R1:W-:Y:S01]  /*10a00*/  @P4 STG.E.U8 desc[UR20][R12.64], R27 ;  /* 0x0000001b0c004986 */ /* 0x0003e2000c101114 */
[C---:B------:R-:W-:Y:S01]  /*10a10*/  IMAD R14, R51.reuse, UR5, RZ ;  /* 0x00000005330e7c24 */ /* 0x040fe2000f8e02ff */
[----:B------:R-:W-:-:S02]  /*10a20*/  ISETP.LT.AND P2, PT, R51, UR15, !P0 ;  /* 0x0000000f33007c0c */ /* 0x000fc4000c741270 */
[----:B------:R4:W-:Y:S01]  /*10a30*/  @P1 STG.E.U8 desc[UR20][R10.64], R25 ;  /* 0x000000190a001986 */ /* 0x0009e2000c101114 */
[----:B---3--:R-:W-:Y:S02]  /*10a40*/  IADD3 R8, P1, PT, R0, R47, RZ ;  /* 0x0000002f00087210 */ /* 0x008fe40007f3e0ff */
[----:B------:R-:W-:Y:S02]  /*10a50*/  ISETP.LT.AND P4, PT, R50, UR15, !P0 ;  /* 0x0000000f32007c0c */ /* 0x000fe4000c781270 */
[----:B------:R-:W-:Y:S01]  /*10a60*/  LEA.HI.X.SX32 R9, R0, R49, 0x1, P1 ;  /* 0x0000003100097211 */ /* 0x000fe200008f0eff */
[----:B------:R-:W-:Y:S01]  /*10a70*/  IMAD R0, R48, UR5, RZ ;  /* 0x0000000530007c24 */ /* 0x000fe2000f8e02ff */
[CC--:B0-----:R-:W-:Y:S02]  /*10a80*/  IADD3 R2, P5, PT, R14.reuse, R47.reuse, RZ ;  /* 0x0000002f0e027210 */ /* 0x0c1fe40007fbe0ff */
[----:B-1----:R-:W-:Y:S01]  /*10a90*/  IADD3 R12, P6, PT, R15, R47, RZ ;  /* 0x0000002f0f0c7210 */ /* 0x002fe20007fde0ff */
[----:B------:R0:W-:Y:S01]  /*10aa0*/  @P3 STG.E.U8 desc[UR20][R8.64], R23 ;  /* 0x0000001708003986 */ /* 0x0001e2000c101114 */
[----:B------:R-:W-:-:S02]  /*10ab0*/  LEA.HI.X.SX32 R3, R14, R49, 0x1, P5 ;  /* 0x000000310e037211 */ /* 0x000fc400028f0eff */
[----:B----4-:R-:W-:Y:S02]  /*10ac0*/  IADD3 R10, P3, PT, R0, R47, RZ ;  /* 0x0000002f000a7210 */ /* 0x010fe40007f7e0ff */
[----:B------:R-:W-:Y:S01]  /*10ad0*/  ISETP.LT.AND P1, PT, R48, UR15, !P0 ;  /* 0x0000000f30007c0c */ /* 0x000fe2000c721270 */
[----:B------:R1:W-:Y:S01]  /*10ae0*/  @P2 STG.E.U8 desc[UR20][R2.64], R21 ;  /* 0x0000001502002986 */ /* 0x0003e2000c101114 */
[-C--:B------:R-:W-:Y:S01]  /*10af0*/  LEA.HI.X.SX32 R13, R15, R49.reuse, 0x1, P6 ;  /* 0x000000310f0d7211 */ /* 0x080fe200030f0eff */
[----:B------:R-:W-:Y:S01]  /*10b00*/  IMAD R15, R46, UR5, RZ ;  /* 0x000000052e0f7c24 */ /* 0x000fe2000f8e02ff */
[----:B------:R-:W-:Y:S01]  /*10b10*/  LEA.HI.X.SX32 R11, R0, R49, 0x1, P3 ;  /* 0x00000031000b7211 */ /* 0x000fe200018f0eff */
[----:B------:R-:W-:Y:S01]  /*10b20*/  IMAD R0, R44, UR5, RZ ;  /* 0x000000052c007c24 */ /* 0x000fe2000f8e02ff */
[----:B------:R-:W-:Y:S01]  /*10b30*/  ISETP.LT.AND P2, PT, R46, UR15, !P0 ;  /* 0x0000000f2e007c0c */ /* 0x000fe2000c741270 */
[----:B------:R3:W-:Y:S01]  /*10b40*/  @P4 STG.E.U8 desc[UR20][R12.64], R19 ;  /* 0x000000130c004986 */ /* 0x0007e2000c101114 */
[----:B------:R-:W-:-:S02]  /*10b50*/  IADD3 R14, P4, PT, R15, R47, RZ ;  /* 0x0000002f0f0e7210 */ /* 0x000fc40007f9e0ff */
[----:B0-----:R-:W-:Y:S02]  /*10b60*/  IADD3 R8, P5, PT, R0, R47, RZ ;  /* 0x0000002f00087210 */ /* 0x001fe40007fbe0ff */
[-C--:B------:R-:W-:Y:S01]  /*10b70*/  LEA.HI.X.SX32 R15, R15, R49.reuse, 0x1, P4 ;  /* 0x000000310f0f7211 */ /* 0x080fe200020f0eff */
[----:B-1----:R-:W-:Y:S01]  /*10b80*/  IMAD R3, R42, UR5, RZ ;  /* 0x000000052a037c24 */ /* 0x002fe2000f8e02ff */
[----:B------:R-:W-:Y:S01]  /*10b90*/  LEA.HI.X.SX32 R9, R0, R49, 0x1, P5 ;  /* 0x0000003100097211 */ /* 0x000fe200028f0eff */
[----:B------:R-:W-:Y:S01]  /*10ba0*/  IMAD R0, R40, UR5, RZ ;  /* 0x0000000528007c24 */ /* 0x000fe2000f8e02ff */
[----:B------:R-:W-:Y:S01]  /*10bb0*/  ISETP.LT.AND P3, PT, R44, UR15, !P0 ;  /* 0x0000000f2c007c0c */ /* 0x000fe2000c761270 */
[----:B------:R0:W-:Y:S01]  /*10bc0*/  @P1 STG.E.U8 desc[UR20][R10.64], R17 ;  /* 0x000000110a001986 */ /* 0x0001e2000c101114 */
[----:B------:R-:W-:Y:S01]  /*10bd0*/  IADD3 R2, P4, PT, R3, R47, RZ ;  /* 0x0000002f03027210 */ /* 0x000fe20007f9e0ff */
[----:B---3--:R-:W-:Y:S01]  /*10be0*/  IMAD R13, R38, UR5, RZ ;  /* 0x00000005260d7c24 */ /* 0x008fe2000f8e02ff */
[----:B--2---:R-:W-:-:S02]  /*10bf0*/  PRMT R23, R4, 0x7770, RZ ;  /* 0x0000777004177816 */ /* 0x004fc400000000ff */
[----:B------:R-:W-:Y:S02]  /*10c00*/  ISETP.LT.AND P1, PT, R42, UR15, !P0 ;  /* 0x0000000f2a007c0c */ /* 0x000fe4000c721270 */
[----:B------:R-:W-:Y:S01]  /*10c10*/  LEA.HI.X.SX32 R3, R3, R49, 0x1, P4 ;  /* 0x0000003103037211 */ /* 0x000fe200020f0eff */
[----:B------:R1:W-:Y:S01]  /*10c20*/  @P2 STG.E.U8 desc[UR20][R14.64], R23 ;  /* 0x000000170e002986 */ /* 0x0003e2000c101114 */
[----:B------:R-:W-:Y:S02]  /*10c30*/  ISETP.LT.AND P2, PT, R40, UR15, !P0 ;  /* 0x0000000f28007c0c */ /* 0x000fe4000c741270 */
[----:B------:R-:W-:Y:S02]  /*10c40*/  PRMT R19, R4, 0x7771, RZ ;  /* 0x0000777104137816 */ /* 0x000fe400000000ff */
[----:B0-----:R-:W-:Y:S02]  /*10c50*/  IADD3 R10, P4, PT, R0, R47, RZ ;  /* 0x0000002f000a7210 */ /* 0x001fe40007f9e0ff */
[----:B------:R-:W-:Y:S01]  /*10c60*/  PRMT R21, R4, 0x7772, RZ ;  /* 0x0000777204157816 */ /* 0x000fe200000000ff */
[----:B------:R0:W-:Y:S01]  /*10c70*/  @P3 STG.E.U8 desc[UR20][R8.64], R19 ;  /* 0x0000001308003986 */ /* 0x0001e2000c101114 */
[----:B------:R-:W-:Y:S01]  /*10c80*/  LEA.HI.X.SX32 R11, R0, R49, 0x1, P4 ;  /* 0x00000031000b7211 */ /* 0x000fe200020f0eff */
[----:B------:R-:W-:Y:S01]  /*10c90*/  IMAD R0, R36, UR5, RZ ;  /* 0x0000000524007c24 */ /* 0x000fe2000f8e02ff */
[----:B------:R-:W-:Y:S01]  /*10ca0*/  ISETP.LT.AND P3, PT, R38, UR15, !P0 ;  /* 0x0000000f26007c0c */ /* 0x000fe2000c761270 */
[----:B------:R2:W-:Y:S01]  /*10cb0*/  @P1 STG.E.U8 desc[UR20][R2.64], R21 ;  /* 0x0000001502001986 */ /* 0x0005e2000c101114 */
[----:B------:R-:W-:Y:S01]  /*10cc0*/  ISETP.LT.AND P1, PT, R36, UR15, !P0 ;  /* 0x0000000f24007c0c */ /* 0x000fe2000c721270 */
[----:B-1----:R-:W-:Y:S01]  /*10cd0*/  IMAD R14, R30, UR5, RZ ;  /* 0x000000051e0e7c24 */ /* 0x002fe2000f8e02ff */
[----:B------:R-:W-:-:S02]  /*10ce0*/  IADD3 R12, P5, PT, R13, R47, RZ ;  /* 0x0000002f0d0c7210 */ /* 0x000fc40007fbe0ff */
[----:B------:R-:W-:Y:S02]  /*10cf0*/  PRMT R17, R5, 0x7770, RZ ;  /* 0x0000777005117816 */ /* 0x000fe400000000ff */
[----:B------:R-:W-:Y:S02]  /*10d00*/  LEA.HI.X.SX32 R13, R13, R49, 0x1, P5 ;  /* 0x000000310d0d7211 */ /* 0x000fe400028f0eff */
[----:B0-----:R-:W-:Y:S01]  /*10d10*/  PRMT R19, R4, 0x7773, RZ ;  /* 0x0000777304137816 */ /* 0x001fe200000000ff */
[----:B------:R-:W-:Y:S01]  /*10d20*/  IMAD R4, R32, UR5, RZ ;  /* 0x0000000520047c24 */ /* 0x000fe2000f8e02ff */
[C---:B------:R-:W-:Y:S02]  /*10d30*/  IADD3 R8, P4, PT, R0.reuse, R47, RZ ;  /* 0x0000002f00087210 */ /* 0x040fe40007f9e0ff */
[----:B------:R-:W-:Y:S01]  /*10d40*/  PRMT R15, R5, 0x7771, RZ ;  /* 0x00007771050f7816 */ /* 0x000fe200000000ff */
[----:B------:R0:W-:Y:S01]  /*10d50*/  @P2 STG.E.U8 desc[UR20][R10.64], R19 ;  /* 0x000000130a002986 */ /* 0x0001e2000c101114 */
[----:B------:R-:W-:Y:S01]  /*10d60*/  LEA.HI.X.SX32 R9, R0, R49, 0x1, P4 ;  /* 0x0000003100097211 */ /* 0x000fe200020f0eff */
[C---:B------:R-:W-:Y:S01]  /*10d70*/  IMAD R0, R34.reuse, UR5, RZ ;  /* 0x0000000522007c24 */ /* 0x040fe2000f8e02ff */
[----:B------:R-:W-:Y:S01]  /*10d80*/  ISETP.LT.AND P2, PT, R34, UR15, !P0 ;  /* 0x0000000f22007c0c */ /* 0x000fe2000c741270 */
[----:B------:R1:W-:Y:S01]  /*10d90*/  @P3 STG.E.U8 desc[UR20][R12.64], R17 ;  /* 0x000000110c003986 */ /* 0x0003e2000c101114 */
[----:B------:R-:W-:-:S02]  /*10da0*/  ISETP.LT.AND P3, PT, R32, UR15, !P0 ;  /* 0x0000000f20007c0c */ /* 0x000fc4000c761270 */
[----:B--2---:R-:W-:Y:S01]  /*10db0*/  IADD3 R2, P4, PT, R0, R47, RZ ;  /* 0x0000002f00027210 */ /* 0x004fe20007f9e0ff */
[----:B------:R2:W-:Y:S01]  /*10dc0*/  @P1 STG.E.U8 desc[UR20][R8.64], R15 ;  /* 0x0000000f08001986 */ /* 0x0005e2000c101114 */
[----:B------:R-:W-:Y:S02]  /*10dd0*/  ISETP.LT.AND P1, PT, R30, UR15, !P0 ;  /* 0x0000000f1e007c0c */ /* 0x000fe4000c721270 */
[----:B------:R-:W-:Y:S01]  /*10de0*/  LEA.HI.X.SX32 R3, R0, R49, 0x1, P4 ;  /* 0x0000003100037211 */ /* 0x000fe200020f0eff */
[----:B------:R-:W-:Y:S01]  /*10df0*/  IMAD R0, R28, UR5, RZ ;  /* 0x000000051c007c24 */ /* 0x000fe2000f8e02ff */
[----:B0-----:R-:W-:Y:S02]  /*10e00*/  IADD3 R10, P5, PT, R4, R47, RZ ;  /* 0x0000002f040a7210 */ /* 0x001fe40007fbe0ff */
[----:B------:R-:W-:Y:S01]  /*10e10*/  ISETP.LT.AND P4, PT, R28, UR15, !P0 ;  /* 0x0000000f1c007c0c */ /* 0x000fe2000c781270 */
[----:B-1----:R-:W-:Y:S01]  /*10e20*/  IMAD R12, R24, UR5, RZ ;  /* 0x00000005180c7c24 */ /* 0x002fe2000f8e02ff */
[----:B------:R-:W-:-:S02]  /*10e30*/  PRMT R13, R5, 0x7772, RZ ;  /* 0x00007772050d7816 */ /* 0x000fc400000000ff */
[----:B------:R-:W-:Y:S02]  /*10e40*/  LEA.HI.X.SX32 R11, R4, R49, 0x1, P5 ;  /* 0x00000031040b7211 */ /* 0x000fe400028f0eff */
[----:B------:R-:W-:Y:S01]  /*10e50*/  PRMT R19, R5, 0x7773, RZ ;  /* 0x0000777305137816 */ /* 0x000fe200000000ff */
[----:B------:R0:W-:Y:S01]  /*10e60*/  @P2 STG.E.U8 desc[UR20][R2.64], R13 ;  /* 0x0000000d02002986 */ /* 0x0001e2000c101114 */
[-C--:B------:R-:W-:Y:S02]  /*10e70*/  IADD3 R4, P2, PT, R14, R47.reuse, RZ ;  /* 0x0000002f0e047210 */ /* 0x080fe40007f5e0ff */
[----:B--2---:R-:W-:Y:S01]  /*10e80*/  IADD3 R8, P5, PT, R0, R47, RZ ;  /* 0x0000002f00087210 */ /* 0x004fe20007fbe0ff */
[----:B------:R-:W-:Y:S01]  /*10e90*/  @P3 STG.E.U8 desc[UR20][R10.64], R19 ;  /* 0x000000130a003986 */ /* 0x000fe2000c101114 */
[----:B------:R-:W-:Y:S01]  /*10ea0*/  LEA.HI.X.SX32 R5, R14, R49, 0x1, P2 ;  /* 0x000000310e057211 */ /* 0x000fe200010f0eff */
[----:B------:R-:W-:Y:S01]  /*10eb0*/  IMAD R14, R20, UR5, RZ ;  /* 0x00000005140e7c24 */ /* 0x000fe2000f8e02ff */
[----:B------:R-:W-:-:S02]  /*10ec0*/  PRMT R15, R6, 0x7770, RZ ;  /* 0x00007770060f7816 */ /* 0x000fc400000000ff */
[----:B------:R-:W-:Y:S01]  /*10ed0*/  LEA.HI.X.SX32 R9, R0, R49, 0x1, P5 ;  /* 0x0000003100097211 */ /* 0x000fe200028f0eff */
[----:B------:R-:W-:Y:S01]  /*10ee0*/  IMAD R0, R26, UR5, RZ ;  /* 0x000000051a007c24 */ /* 0x000fe2000f8e02ff */
[----:B------:R-:W-:Y:S01]  /*10ef0*/  PRMT R17, R6, 0x7771, RZ ;  /* 0x0000777106117816 */ /* 0x000fe200000000ff */
[----:B------:R1:W-:Y:S01]  /*10f00*/  @P1 STG.E.U8 desc[UR20][R4.64], R15 ;  /* 0x0000000f04001986 */ /* 0x0003e2000c101114 */
[----:B0-----:R-:W-:Y:S01]  /*10f10*/  IMAD R13, R22, UR5, RZ ;  /* 0x00000005160d7c24 */ /* 0x001fe2000f8e02ff */
[----:B------:R-:W-:Y:S02]  /*10f20*/  ISETP.LT.AND P5, PT, R26, UR15, !P0 ;  /* 0x0000000f1a007c0c */ /* 0x000fe4000c7a1270 */
[----:B------:R0:W-:Y:S01]  /*10f30*/  @P4 STG.E.U8 desc[UR20][R8.64], R17 ;  /* 0x0000001108004986 */ /* 0x0001e2000c101114 */
[----:B------:R-:W-:Y:S02]  /*10f40*/  IADD3 R2, P6, PT, R0, R47, RZ ;  /* 0x0000002f00027210 */ /* 0x000fe40007fde0ff */
[----:B------:R-:W-:-:S02]  /*10f50*/  ISETP.LT.AND P4, PT, R24, UR15, !P0 ;  /* 0x0000000f18007c0c */ /* 0x000fc4000c781270 */
[C---:B------:R-:W-:Y:S01]  /*10f60*/  ISETP.LT.AND P1, PT, R16.reuse, UR15, !P0 ;  /* 0x0000000f10007c0c */ /* 0x040fe2000c721270 */
[----:B------:R-:W-:Y:S01]  /*10f70*/  IMAD R16, R16, UR5, RZ ;  /* 0x0000000510107c24 */ /* 0x000fe2000f8e02ff */
[----:B------:R-:W-:Y:S01]  /*10f80*/  LEA.HI.X.SX32 R3, R0, R49, 0x1, P6 ;  /* 0x0000003100037211 */ /* 0x000fe200030f0eff */
[----:B-1----:R-:W-:Y:S01]  /*10f90*/  IMAD R15, R18, UR5, RZ ;  /* 0x00000005120f7c24 */ /* 0x002fe2000f8e02ff */
[-C--:B------:R-:W-:Y:S02]  /*10fa0*/  IADD3 R4, P2, PT, R12, R47.reuse, RZ ;  /* 0x0000002f0c047210 */ /* 0x080fe40007f5e0ff */
[-C--:B------:R-:W-:Y:S02]  /*10fb0*/  IADD3 R10, P6, PT, R14, R47.reuse, RZ ;  /* 0x0000002f0e0a7210 */ /* 0x080fe40007fde0ff */
[----:B0-----:R-:W-:Y:S02]  /*10fc0*/  IADD3 R8, P3, PT, R13, R47, RZ ;  /* 0x0000002f0d087210 */ /* 0x001fe40007f7e0ff */
[----:B------:R-:W-:-:S02]  /*10fd0*/  LEA.HI.X.SX32 R5, R12, R49, 0x1, P2 ;  /* 0x000000310c057211 */ /* 0x000fc400010f0eff */
[----:B------:R-:W-:Y:S02]  /*10fe0*/  IADD3 R12, P2, PT, R15, R47, RZ ;  /* 0x0000002f0f0c7210 */ /* 0x000fe40007f5e0ff */
[-C--:B------:R-:W-:Y:S02]  /*10ff0*/  LEA.HI.X.SX32 R9, R13, R49.reuse, 0x1, P3 ;  /* 0x000000310d097211 */ /* 0x080fe400018f0eff */
[----:B------:R-:W-:Y:S02]  /*11000*/  ISETP.LT.AND P3, PT, R22, UR15, !P0 ;  /* 0x0000000f16007c0c */ /* 0x000fe4000c761270 */
[----:B------:R-:W-:Y:S02]  /*11010*/  LEA.HI.X.SX32 R13, R15, R49, 0x1, P2 ;  /* 0x000000310f0d7211 */ /* 0x000fe400010f0eff */
[----:B------:R-:W-:Y:S02]  /*11020*/  ISETP.LT.AND P2, PT, R20, UR15, !P0 ;  /* 0x0000000f14007c0c */ /* 0x000fe4000c741270 */
[----:B------:R-:W-:-:S02]  /*11030*/  ISETP.LT.AND P0, PT, R18, UR15, !P0 ;  /* 0x0000000f12007c0c */ /* 0x000fc4000c701270 */
[----:B------:R-:W-:Y:S02]  /*11040*/  LEA.HI.X.SX32 R11, R14, R49, 0x1, P6 ;  /* 0x000000310e0b7211 */ /* 0x000fe400030f0eff */
[----:B------:R-:W-:Y:S02]  /*11050*/  PRMT R25, R6, 0x7772, RZ ;  /* 0x0000777206197816 */ /* 0x000fe400000000ff */
[----:B------:R-:W-:Y:S02]  /*11060*/  IADD3 R14, P6, PT, R16, R47, RZ ;  /* 0x0000002f100e7210 */ /* 0x000fe40007fde0ff */
[----:B------:R-:W-:Y:S01]  /*11070*/  PRMT R23, R6, 0x7773, RZ ;  /* 0x0000777306177816 */ /* 0x000fe200000000ff */
[----:B------:R0:W-:Y:S01]  /*11080*/  @P5 STG.E.U8 desc[UR20][R2.64], R25 ;  /* 0x0000001902005986 */ /* 0x0001e2000c101114 */
[C---:B------:R-:W-:Y:S02]  /*11090*/  PRMT R17, R7.reuse, 0x7773, RZ ;  /* 0x0000777307117816 */ /* 0x040fe400000000ff */
[C---:B------:R-:W-:Y:S01]  /*110a0*/  PRMT R19, R7.reuse, 0x7772, RZ ;  /* 0x0000777207137816 */ /* 0x040fe200000000ff */
[----:B------:R0:W-:Y:S01]  /*110b0*/  @P4 STG.E.U8 desc[UR20][R4.64], R23 ;  /* 0x0000001704004986 */ /* 0x0001e2000c101114 */
[----:B------:R-:W-:-:S02]  /*110c0*/  PRMT R21, R7, 0x7771, RZ ;  /* 0x0000777107157816 */ /* 0x000fc400000000ff */
[----:B------:R-:W-:Y:S02]  /*110d0*/  PRMT R7, R7, 0x7770, RZ ;  /* 0x0000777007077816 */ /* 0x000fe400000000ff */
[----:B------:R-:W-:-:S03]  /*110e0*/  LEA.HI.X.SX32 R15, R16, R49, 0x1, P6 ;  /* 0x00000031100f7211 */ /* 0x000fc600030f0eff */
[----:B------:R0:W-:Y:S04]  /*110f0*/  @P3 STG.E.U8 desc[UR20][R8.64], R7 ;  /* 0x0000000708003986 */ /* 0x0001e8000c101114 */
[----:B------:R0:W-:Y:S04]  /*11100*/  @P2 STG.E.U8 desc[UR20][R10.64], R21 ;  /* 0x000000150a002986 */ /* 0x0001e8000c101114 */
[----:B------:R0:W-:Y:S04]  /*11110*/  @P0 STG.E.U8 desc[UR20][R12.64], R19 ;  /* 0x000000130c000986 */ /* 0x0001e8000c101114 */
[----:B------:R0:W-:Y:S01]  /*11120*/  @P1 STG.E.U8 desc[UR20][R14.64], R17 ;  /* 0x000000110e001986 */ /* 0x0001e2000c101114 */
[----:B------:R-:W-:Y:S06]  /*11130*/  BAR.SYNC.DEFER_BLOCKING 0x0 ;  /* 0x0000000000007b1d */ /* 0x000fec0000010000 */
[----:B------:R-:W-:Y:S05]  /*11140*/  BRA.U UP0, `(.L_x_13) ;  /* 0x0000000100a07547 */ /* 0x000fea000b800000 */
[----:B------:R-:W1:Y:S01]  /*11150*/  S2UR UR5, SR_CgaCtaId ;  /* 0x00000000000579c3 */ /* 0x000e620000008800 */
[----:B------:R-:W-:Y:S01]  /*11160*/  NOP ;  /* 0x0000000000007918 */ /* 0x000fe20000000000 */
[----:B------:R-:W-:Y:S01]  /*11170*/  UMOV UR4, 0x50 ;  /* 0x0000005000047882 */ /* 0x000fe20000000000 */
[----:B------:R-:W-:Y:S02]  /*11180*/  IMAD.U32 R0, RZ, RZ, UR8 ;  /* 0x00000008ff007e24 */ /* 0x000fe4000f8e00ff */
[----:B0-----:R-:W-:Y:S02]  /*11190*/  IMAD.MOV.U32 R3, RZ, RZ, 0x3 ;  /* 0x00000003ff037424 */ /* 0x001fe400078e00ff */
[----:B------:R-:W-:Y:S01]  /*111a0*/  IMAD.MOV.U32 R7, RZ, RZ, 0x1 ;  /* 0x00000001ff077424 */ /* 0x000fe200078e00ff */
[----:B------:R-:W-:-:S04]  /*111b0*/  LOP3.LUT R0, R0, 0xffff, RZ, 0xc0, !PT ;  /* 0x0000ffff00007812 */ /* 0x000fc800078ec0ff */
[----:B------:R-:W-:-:S05]  /*111c0*/  SHF.R.U32.HI R0, RZ, 0x5, R0 ;  /* 0x00000005ff007819 */ /* 0x000fca0000011600 */
[----:B------:R-:W-:Y:S01]  /*111d0*/  VIADD R2, R0, 0x10 ;  /* 0x0000001000027836 */ /* 0x000fe20000000000 */
[----:B------:R-:W-:Y:S01]  /*111e0*/  SHF.L.U32 R0, R3, R0, RZ ;  /* 0x0000000003007219 */ /* 0x000fe200000006ff */
[----:B-1----:R-:W-:-:S03]  /*111f0*/  ULEA UR6, UR5, UR4, 0x18 ;  /* 0x0000000405067291 */ /* 0x002fc6000f8ec0ff */
[----:B------:R-:W-:-:S04]  /*11200*/  SHF.L.U32 R3, R7, R2, RZ ;  /* 0x0000000207037219 */ /* 0x000fc800000006ff */
[----:B------:R-:W-:Y:S02]  /*11210*/  LOP3.LUT R0, R3, R0, RZ, 0xfc, !PT ;  /* 0x0000000003007212 */ /* 0x000fe400078efcff */
[----:B------:R-:W0:Y:S02]  /*11220*/  LDS R5, [UR6] ;  /* 0x00000006ff057984 */ /* 0x000e240008000800 */
[C---:B------:R-:W-:Y:S02]  /*11230*/  LOP3.LUT R2, R0.reuse, 0xffff, RZ, 0xc0, !PT ;  /* 0x0000ffff00027812 */ /* 0x040fe400078ec0ff */
[----:B0-----:R-:W-:-:S04]  /*11240*/  LOP3.LUT R3, R0, 0xffff, R5, 0x80, !PT ;  /* 0x0000ffff00037812 */ /* 0x001fc800078e8005 */
[----:B------:R-:W-:-:S13]  /*11250*/  ISETP.NE.AND P0, PT, R3, R2, PT ;  /* 0x000000020300720c */ /* 0x000fda0003f05270 */
[----:B------:R-:W-:Y:S05]  /*11260*/  @P0 BRA `(.L_x_14) ;  /* 0x0000000000500947 */ /* 0x000fea0003800000 */
[----:B------:R-:W-:Y:S02]  /*11270*/  SHF.R.U32.HI R5, RZ, 0x10, R5 ;  /* 0x00000010ff057819 */ /* 0x000fe40000011605 */
[----:B------:R-:W-:-:S04]  /*11280*/  SHF.R.U32.HI R2, RZ, 0x10, R0 ;  /* 0x00000010ff027819 */ /* 0x000fc80000011600 */
[----:B------:R-:W-:-:S04]  /*11290*/  LOP3.LUT R5, R5, R2, RZ, 0xc0, !PT ;  /* 0x0000000205057212 */ /* 0x000fc800078ec0ff */
[----:B------:R-:W-:-:S13]  /*112a0*/  ISETP.NE.AND P0, PT, R5, R2, PT ;  /* 0x000000020500720c */ /* 0x000fda0003f05270 */
[----:B------:R-:W-:Y:S05]  /*112b0*/  @P0 BRA `(.L_x_15) ;  /* 0x0000000000300947 */ /* 0x000fea0003800000 */
[----:B------:R-:W-:Y:S01]  /*112c0*/  R2UR UR4, R0 ;  /* 0x00000000000472ca */ /* 0x000fe200000e0000 */
[----:B------:R-:W-:Y:S01]  /*112d0*/  VOTEU.ANY UR5, UPT, PT ;  /* 0x0000000000057886 */ /* 0x000fe200038e0100 */
[----:B------:R-:W0:Y:S01]  /*112e0*/  S2R R0, SR_LANEID ;  /* 0x0000000000007919 */ /* 0x000e220000000000 */
[----:B------:R-:W-:-:S10]  /*112f0*/  UFLO.U32 UR5, UR5 ;  /* 0x00000005000572bd */ /* 0x000fd400080e0000 */
[----:B------:R-:W-:-:S06]  /*11300*/  ULOP3.LUT UR4, URZ, UR4, URZ, 0x33, !UPT ;  /* 0x00000004ff047292 */ /* 0x000fcc000f8e33ff */
[----:B------:R-:W-:-:S04]  /*11310*/  IMAD.U32 R2, RZ, RZ, UR4 ;  /* 0x00000004ff027e24 */ /* 0x000fc8000f8e00ff */
[----:B------:R-:W1:Y:S02]  /*11320*/  REDUX UR7, R2 ;  /* 0x00000000020773c4 */ /* 0x000e640000000000 */
[----:B------:R2:W-:Y:S01]  /*11330*/  UTCATOMSWS.AND URZ, UR4 ;  /* 0x0000000400ff79e3 */ /* 0x0005e20008000000 */
[----:B0-----:R-:W-:Y:S01]  /*11340*/  ISETP.EQ.U32.AND P0, PT, R0, UR5, PT ;  /* 0x0000000500007c0c */ /* 0x001fe2000bf02070 */
[----:B-1----:R-:W-:-:S12]  /*11350*/  IMAD.U32 R0, RZ, RZ, UR7 ;  /* 0x00000007ff007e24 */ /* 0x002fd8000f8e00ff */
[----:B------:R2:W-:Y:S01]  /*11360*/  @P0 ATOMS.AND RZ, [UR6], R0 ;  /* 0x00000000ffff098c */ /* 0x0005e2000a800006 */
[----:B------:R-:W-:Y:S05]  /*11370*/  BRA `(.L_x_13) ;  /* 0x0000000000147947 */ /* 0x000fea0003800000 */
.L_x_15:
[----:B------:R-:W-:-:S07]  /*11380*/  MOV R2, 0x113a0 ;  /* 0x000113a000027802 */ /* 0x000fce0000000f00 */
[----:B------:R-:W-:Y:S05]  /*11390*/  CALL.REL.NOINC `($__internal_0_$__cuda_sm10x_tcgen05_guardrail_trap_col_being_dealloced_not_returned_by_alloc) ;  /* 0x00000000002c7944 */ /* 0x000fea0003c00000 */
[----:B------:R-:W-:Y:S05]  /*113a0*/  BRA `(.L_x_13) ;  /* 0x0000000000087947 */ /* 0x000fea0003800000 */
.L_x_14:
[----:B------:R-:W-:-:S07]  /*113b0*/  MOV R2, 0x113d0 ;  /* 0x000113d000027802 */ /* 0x000fce0000000f00 */
[----:B------:R-:W-:Y:S05]  /*113c0*/  CALL.REL.NOINC `($__internal_2_$__cuda_sm10x_tcgen05_guardrail_trap_unallocated_columns_being_dealloced) ;  /* 0x0000000000387944 */ /* 0x000fea0003c00000 */
.L_x_13:
[----:B------:R-:W-:Y:S01]  /*113d0*/  NOP ;  /* 0x0000000000007918 */ /* 0x000fe20000000000 */
[----:B--2---:R-:W-:Y:S05]  /*113e0*/  EXIT ;  /* 0x000000000000794d */ /* 0x004fea0003800000 */
.L_x_8:
[----:B------:R-:W0:Y:S02]  /*113f0*/  SYNCS.PHASECHK.TRANS64.TRYWAIT P3, [UR6], R101 ;  /* 0x00000065ff0075a7 */ /* 0x000e240008061106 */
[----:B0-----:R-:W-:Y:S05]  /*11400*/  @!P3 BRA `(.L_x_8) ;  /* 0xfffffffc00f8b947 */ /* 0x001fea000383ffff */
[----:B------:R-:W-:Y:S05]  /*11410*/  BRA `(.L_x_16) ;  /* 0xffffffa4003c7947 */ /* 0x000fea000383ffff */
.L_x_12:
[----:B------:R-:W1:Y:S02]  /*11420*/  SYNCS.PHASECHK.TRANS64.TRYWAIT P0, [UR6], R2 ;  /* 0x00000002ff0075a7 */ /* 0x000e640008001106 */
[----:B-1----:R-:W-:Y:S05]  /*11430*/  @!P0 BRA `(.L_x_12) ;  /* 0xfffffffc00f88947 */ /* 0x002fea000383ffff */
[----:B------:R-:W-:Y:S05]  /*11440*/  BRA `(.L_x_11) ;  /* 0xffffffe400bc7947 */ /* 0x000fea000383ffff */
        .weak           $__internal_0_$__cuda_sm10x_tcgen05_guardrail_trap_col_being_dealloced_not_returned_by_alloc
        .type           $__internal_0_$__cuda_sm10x_tcgen05_guardrail_trap_col_being_dealloced_not_returned_by_alloc,@function
        .size           $__internal_0_$__cuda_sm10x_tcgen05_guardrail_trap_col_being_dealloced_not_returned_by_alloc,($__internal_1_$__cuda_sm10x_tcgen05_guardrail_trap_phase_invalid_during_alloc - $__internal_0_$__cuda_sm10x_tcgen05_guardrail_trap_col_being_dealloced_not_returned_by_alloc)
$__internal_0_$__cuda_sm10x_tcgen05_guardrail_trap_col_being_dealloced_not_returned_by_alloc:
[----:B------:R-:W-:Y:S05]  /*11450*/  BPT.TRAP 0x1 ;  /* 0x000000040000795c */ /* 0x000fea0000300000 */
[----:B------:R-:W-:-:S04]  /*11460*/  IMAD.MOV.U32 R3, RZ, RZ, 0x0 ;  /* 0x00000000ff037424 */ /* 0x000fc800078e00ff */
[----:B------:R-:W-:Y:S05]  /*11470*/  RET.REL.NODEC R2 `(matmul_kernel) ;  /* 0xfffffee802e07950 */ /* 0x000fea0003c3ffff */
        .weak           $__internal_1_$__cuda_sm10x_tcgen05_guardrail_trap_phase_invalid_during_alloc
        .type           $__internal_1_$__cuda_sm10x_tcgen05_guardrail_trap_phase_invalid_during_alloc,@function
        .size           $__internal_1_$__cuda_sm10x_tcgen05_guardrail_trap_phase_invalid_during_alloc,($__internal_2_$__cuda_sm10x_tcgen05_guardrail_trap_unallocated_columns_being_dealloced - $__internal_1_$__cuda_sm10x_tcgen05_guardrail_trap_phase_invalid_during_alloc)
$__internal_1_$__cuda_sm10x_tcgen05_guardrail_trap_phase_invalid_during_alloc:
[----:B------:R-:W-:Y:S05]  /*11480*/  BPT.TRAP 0x1 ;  /* 0x000000040000795c */ /* 0x000fea0000300000 */
[----:B------:R-:W-:-:S04]  /*11490*/  IMAD.MOV.U32 R3, RZ, RZ, 0x0 ;  /* 0x00000000ff037424 */ /* 0x000fc800078e00ff */
[----:B------:R-:W-:Y:S05]  /*114a0*/  RET.REL.NODEC R2 `(matmul_kernel) ;  /* 0xfffffee802d47950 */ /* 0x000fea0003c3ffff */
        .weak           $__internal_2_$__cuda_sm10x_tcgen05_guardrail_trap_unallocated_columns_being_dealloced
        .type           $__internal_2_$__cuda_sm10x_tcgen05_guardrail_trap_unallocated_columns_being_dealloced,@function
        .size           $__internal_2_$__cuda_sm10x_tcgen05_guardrail_trap_unallocated_columns_being_dealloced,(.L_x_20 - $__internal_2_$__cuda_sm10x_tcgen05_guardrail_trap_unallocated_columns_being_dealloced)
$__internal_2_$__cuda_sm10x_tcgen05_guardrail_trap_unallocated_columns_being_dealloced:
[----:B------:R-:W-:Y:S05]  /*114b0*/  BPT.TRAP 0x1 ;  /* 0x000000040000795c */ /* 0x000fea0000300000 */
[----:B------:R-:W-:-:S04]  /*114c0*/  IMAD.MOV.U32 R3, RZ, RZ, 0x0 ;  /* 0x00000000ff037424 */ /* 0x000fc800078e00ff */
[----:B------:R-:W-:Y:S05]  /*114d0*/  RET.REL.NODEC R2 `(matmul_kernel) ;  /* 0xfffffee802c87950 */ /* 0x000fea0003c3ffff */
.L_x_17:
[----:B------:R-:W-:-:S00]  /*114e0*/  BRA `(.L_x_17) ;  /* 0xfffffffc00fc7947 */ /* 0x000fc0000383ffff */
[----:B------:R-:W-:-:S00]  /*114f0*/  NOP ;  /* 0x0000000000007918 */ /* 0x000fc00000000000 */
        /* <DEDUP_REMOVED lines=8> */
.L_x_20:


//--------------------- .nv.shared.matmul_kernel  --------------------------
	.section	.nv.shared.matmul_kernel,"aw",@nobits
	.sectionflags	@""
	.align	16
	.zero		1024


//--------------------- .nv.shared.reserved.0     --------------------------
	.section	.nv.shared.reserved.0,"aw",@nobits
	.align	8
	.weak		__nv_reservedSMEM_offset_0_alias
	.size		__nv_reservedSMEM_offset_0_alias, 0, 64
	.other		__nv_reservedSMEM_offset_0_alias,@"STO_CUDA_RESERVED_SHARED STV_DEFAULT"
__nv_reservedSMEM_offset_0_alias:
	.zero		0
.nv.shared.reserved.0:
	.zero		64
	.weak		__nv_reservedSMEM_allocation_phase
	.type		__nv_reservedSMEM_allocation_phase,@object
	.size		__nv_reservedSMEM_allocation_phase,(.L_0 - __nv_reservedSMEM_allocation_phase)
__nv_reservedSMEM_allocation_phase:
	.zero		1
.L_0:
	.zero		7
	.weak		__nv_reservedSMEM_devtool_atexit_pc
	.type		__nv_reservedSMEM_devtool_atexit_pc,@object
	.size		__nv_reservedSMEM_devtool_atexit_pc,(__nv_reservedSMEM_allocation_mask - __nv_reservedSMEM_devtool_atexit_pc)
__nv_reservedSMEM_devtool_atexit_pc:
	.zero		8
	.weak		__nv_reservedSMEM_allocation_mask
	.type		__nv_reservedSMEM_allocation_mask,@object
	.size		__nv_reservedSMEM_allocation_mask,(.L_2 - __nv_reservedSMEM_allocation_mask)
__nv_reservedSMEM_allocation_mask:
	.zero		4
.L_2:


//--------------------- .nv.constant0.matmul_kernel --------------------------
	.section	.nv.constant0.matmul_kernel,"a",@progbits
	.sectionflags	@""
	.align	4
.nv.constant0.matmul_kernel:
	.zero		976


//--------------------- SYMBOLS --------------------------

	.type		.nv.reservedSmem.offset0,@object
	.size		.nv.reservedSmem.offset0,0x4
	.type		.nv.reservedSmem.cap,@object
	.size		.nv.reservedSmem.cap,0x4
